//
// Generated by NVIDIA NVVM Compiler
//
// Compiler Build ID: CL-36424714
// Cuda compilation tools, release 13.0, V13.0.88
// Based on NVVM 20.0.0
//

.version 9.0
.target sm_100
.address_size 64

	// .globl	draw_histogram_kernel
// _ZZ21draw_histogram_kernelE5max_r has been demoted
// _ZZ21draw_histogram_kernelE5max_g has been demoted
// _ZZ21draw_histogram_kernelE5max_b has been demoted

.visible .entry draw_histogram_kernel(
	.param .u64 draw_histogram_kernel_param_0,
	.param .u32 draw_histogram_kernel_param_1,
	.param .u32 draw_histogram_kernel_param_2,
	.param .u64 .ptr .align 1 draw_histogram_kernel_param_3,
	.param .u64 .ptr .align 1 draw_histogram_kernel_param_4,
	.param .u64 .ptr .align 1 draw_histogram_kernel_param_5
)
{
	.reg .pred 	%p<31>;
	.reg .b16 	%rs<47>;
	.reg .b32 	%r<167>;
	.reg .b32 	%f<95>;
	.reg .b64 	%rd<44>;
	// demoted variable
	.shared .align 4 .u32 _ZZ21draw_histogram_kernelE5max_r;
	// demoted variable
	.shared .align 4 .u32 _ZZ21draw_histogram_kernelE5max_g;
	// demoted variable
	.shared .align 4 .u32 _ZZ21draw_histogram_kernelE5max_b;
	ld.param.u64 	%rd13, [draw_histogram_kernel_param_0];
	ld.param.u32 	%r16, [draw_histogram_kernel_param_1];
	ld.param.u32 	%r17, [draw_histogram_kernel_param_2];
	ld.param.u64 	%rd14, [draw_histogram_kernel_param_3];
	ld.param.u64 	%rd15, [draw_histogram_kernel_param_4];
	ld.param.u64 	%rd16, [draw_histogram_kernel_param_5];
	cvta.to.global.u64 	%rd1, %rd16;
	cvta.to.global.u64 	%rd2, %rd15;
	cvta.to.global.u64 	%rd3, %rd14;
	add.s32 	%r1, %r16, -2048;
	add.s32 	%r2, %r17, -1600;
	mov.u32 	%r18, %ctaid.x;
	mov.u32 	%r19, %ntid.x;
	mov.u32 	%r3, %tid.x;
	mad.lo.s32 	%r4, %r18, %r19, %r3;
	mov.u32 	%r20, %ctaid.y;
	mov.u32 	%r21, %ntid.y;
	mov.u32 	%r5, %tid.y;
	mad.lo.s32 	%r22, %r20, %r21, %r5;
	setp.gt.s32 	%p1, %r4, 2047;
	setp.gt.u32 	%p2, %r22, 1599;
	or.pred  	%p3, %p1, %p2;
	@%p3 bra 	$L__BB0_38;
	add.s32 	%r23, %r4, -2047;
	setp.gt.u32 	%p4, %r23, -2047;
	add.s32 	%r24, %r22, -1599;
	setp.gt.u32 	%p5, %r24, -1599;
	and.pred  	%p6, %p4, %p5;
	@%p6 bra 	$L__BB0_3;
	add.s32 	%r160, %r1, %r4;
	shl.b32 	%r161, %r160, 2;
	add.s32 	%r162, %r2, %r22;
	mov.b16 	%rs35, 255;
	sust.b.2d.v4.b8.trap 	[%rd13, {%r161, %r162}], {%rs35, %rs35, %rs35, %rs35};
	bra.uni 	$L__BB0_38;
$L__BB0_3:
	and.b32  	%r25, %r4, 127;
	setp.ne.s32 	%p7, %r25, 0;
	cvt.u16.u32 	%rs12, %r22;
	mul.lo.s16 	%rs13, %rs12, 23593;
	shl.b16 	%rs14, %rs13, 12;
	shr.u16 	%rs15, %rs13, 4;
	or.b16  	%rs16, %rs15, %rs14;
	setp.gt.u16 	%p8, %rs16, 163;
	and.pred  	%p9, %p7, %p8;
	@%p9 bra 	$L__BB0_5;
	add.s32 	%r157, %r1, %r4;
	shl.b32 	%r158, %r157, 2;
	add.s32 	%r159, %r2, %r22;
	mov.b16 	%rs33, 255;
	mov.b16 	%rs34, 128;
	sust.b.2d.v4.b8.trap 	[%rd13, {%r158, %r159}], {%rs34, %rs34, %rs34, %rs33};
	bra.uni 	$L__BB0_38;
$L__BB0_5:
	or.b32  	%r26, %r3, %r5;
	setp.ne.s32 	%p10, %r26, 0;
	@%p10 bra 	$L__BB0_9;
	add.s64 	%rd43, %rd3, 32;
	add.s64 	%rd42, %rd2, 32;
	add.s64 	%rd41, %rd1, 32;
	mov.b32 	%r166, 0;
	mov.b32 	%r163, 1;
	mov.u32 	%r164, %r163;
	mov.u32 	%r165, %r163;
$L__BB0_7:
	ld.global.u32 	%r29, [%rd43+-32];
	max.u32 	%r30, %r165, %r29;
	ld.global.u32 	%r31, [%rd42+-32];
	max.u32 	%r32, %r164, %r31;
	ld.global.u32 	%r33, [%rd41+-32];
	max.u32 	%r34, %r163, %r33;
	ld.global.u32 	%r35, [%rd43+-28];
	max.u32 	%r36, %r30, %r35;
	ld.global.u32 	%r37, [%rd42+-28];
	max.u32 	%r38, %r32, %r37;
	ld.global.u32 	%r39, [%rd41+-28];
	max.u32 	%r40, %r34, %r39;
	ld.global.u32 	%r41, [%rd43+-24];
	max.u32 	%r42, %r36, %r41;
	ld.global.u32 	%r43, [%rd42+-24];
	max.u32 	%r44, %r38, %r43;
	ld.global.u32 	%r45, [%rd41+-24];
	max.u32 	%r46, %r40, %r45;
	ld.global.u32 	%r47, [%rd43+-20];
	max.u32 	%r48, %r42, %r47;
	ld.global.u32 	%r49, [%rd42+-20];
	max.u32 	%r50, %r44, %r49;
	ld.global.u32 	%r51, [%rd41+-20];
	max.u32 	%r52, %r46, %r51;
	ld.global.u32 	%r53, [%rd43+-16];
	max.u32 	%r54, %r48, %r53;
	ld.global.u32 	%r55, [%rd42+-16];
	max.u32 	%r56, %r50, %r55;
	ld.global.u32 	%r57, [%rd41+-16];
	max.u32 	%r58, %r52, %r57;
	ld.global.u32 	%r59, [%rd43+-12];
	max.u32 	%r60, %r54, %r59;
	ld.global.u32 	%r61, [%rd42+-12];
	max.u32 	%r62, %r56, %r61;
	ld.global.u32 	%r63, [%rd41+-12];
	max.u32 	%r64, %r58, %r63;
	ld.global.u32 	%r65, [%rd43+-8];
	max.u32 	%r66, %r60, %r65;
	ld.global.u32 	%r67, [%rd42+-8];
	max.u32 	%r68, %r62, %r67;
	ld.global.u32 	%r69, [%rd41+-8];
	max.u32 	%r70, %r64, %r69;
	ld.global.u32 	%r71, [%rd43+-4];
	max.u32 	%r72, %r66, %r71;
	ld.global.u32 	%r73, [%rd42+-4];
	max.u32 	%r74, %r68, %r73;
	ld.global.u32 	%r75, [%rd41+-4];
	max.u32 	%r76, %r70, %r75;
	ld.global.u32 	%r77, [%rd43];
	max.u32 	%r78, %r72, %r77;
	ld.global.u32 	%r79, [%rd42];
	max.u32 	%r80, %r74, %r79;
	ld.global.u32 	%r81, [%rd41];
	max.u32 	%r82, %r76, %r81;
	ld.global.u32 	%r83, [%rd43+4];
	max.u32 	%r84, %r78, %r83;
	ld.global.u32 	%r85, [%rd42+4];
	max.u32 	%r86, %r80, %r85;
	ld.global.u32 	%r87, [%rd41+4];
	max.u32 	%r88, %r82, %r87;
	ld.global.u32 	%r89, [%rd43+8];
	max.u32 	%r90, %r84, %r89;
	ld.global.u32 	%r91, [%rd42+8];
	max.u32 	%r92, %r86, %r91;
	ld.global.u32 	%r93, [%rd41+8];
	max.u32 	%r94, %r88, %r93;
	ld.global.u32 	%r95, [%rd43+12];
	max.u32 	%r96, %r90, %r95;
	ld.global.u32 	%r97, [%rd42+12];
	max.u32 	%r98, %r92, %r97;
	ld.global.u32 	%r99, [%rd41+12];
	max.u32 	%r100, %r94, %r99;
	ld.global.u32 	%r101, [%rd43+16];
	max.u32 	%r102, %r96, %r101;
	ld.global.u32 	%r103, [%rd42+16];
	max.u32 	%r104, %r98, %r103;
	ld.global.u32 	%r105, [%rd41+16];
	max.u32 	%r106, %r100, %r105;
	ld.global.u32 	%r107, [%rd43+20];
	max.u32 	%r108, %r102, %r107;
	ld.global.u32 	%r109, [%rd42+20];
	max.u32 	%r110, %r104, %r109;
	ld.global.u32 	%r111, [%rd41+20];
	max.u32 	%r112, %r106, %r111;
	ld.global.u32 	%r113, [%rd43+24];
	max.u32 	%r114, %r108, %r113;
	ld.global.u32 	%r115, [%rd42+24];
	max.u32 	%r116, %r110, %r115;
	ld.global.u32 	%r117, [%rd41+24];
	max.u32 	%r118, %r112, %r117;
	ld.global.u32 	%r119, [%rd43+28];
	max.u32 	%r165, %r114, %r119;
	ld.global.u32 	%r120, [%rd42+28];
	max.u32 	%r164, %r116, %r120;
	ld.global.u32 	%r121, [%rd41+28];
	max.u32 	%r163, %r118, %r121;
	add.s32 	%r166, %r166, 16;
	add.s64 	%rd43, %rd43, 64;
	add.s64 	%rd42, %rd42, 64;
	add.s64 	%rd41, %rd41, 64;
	setp.ne.s32 	%p11, %r166, 256;
	@%p11 bra 	$L__BB0_7;
	st.shared.u32 	[_ZZ21draw_histogram_kernelE5max_r], %r165;
	st.shared.u32 	[_ZZ21draw_histogram_kernelE5max_g], %r164;
	st.shared.u32 	[_ZZ21draw_histogram_kernelE5max_b], %r163;
$L__BB0_9:
	bar.sync 	0;
	cvt.rn.f32.u32 	%f1, %r22;
	ld.shared.u32 	%r122, [_ZZ21draw_histogram_kernelE5max_r];
	cvt.rn.f32.u32 	%f2, %r122;
	ld.shared.u32 	%r123, [_ZZ21draw_histogram_kernelE5max_g];
	cvt.rn.f32.u32 	%f3, %r123;
	ld.shared.u32 	%r124, [_ZZ21draw_histogram_kernelE5max_b];
	cvt.rn.f32.u32 	%f4, %r124;
	add.s32 	%r125, %r4, -1;
	shr.u32 	%r126, %r125, 3;
	shl.b32 	%r15, %r125, 8;
	add.s32 	%r127, %r15, 256;
	shr.u32 	%r128, %r127, 11;
	mul.wide.u32 	%rd17, %r126, 4;
	add.s64 	%rd18, %rd3, %rd17;
	ld.global.u32 	%r129, [%rd18];
	cvt.rn.f32.u32 	%f23, %r129;
	mul.f32 	%f24, %f23, 0f44C80000;
	div.rn.f32 	%f5, %f24, %f2;
	mul.wide.u32 	%rd19, %r128, 4;
	add.s64 	%rd20, %rd3, %rd19;
	ld.global.u32 	%r130, [%rd20];
	cvt.rn.f32.u32 	%f25, %r130;
	mul.f32 	%f26, %f25, 0f44C80000;
	div.rn.f32 	%f6, %f26, %f2;
	add.s64 	%rd21, %rd2, %rd17;
	ld.global.u32 	%r131, [%rd21];
	cvt.rn.f32.u32 	%f27, %r131;
	mul.f32 	%f28, %f27, 0f44C80000;
	div.rn.f32 	%f7, %f28, %f3;
	add.s64 	%rd22, %rd2, %rd19;
	ld.global.u32 	%r132, [%rd22];
	cvt.rn.f32.u32 	%f29, %r132;
	mul.f32 	%f30, %f29, 0f44C80000;
	div.rn.f32 	%f8, %f30, %f3;
	add.s64 	%rd23, %rd1, %rd17;
	ld.global.u32 	%r133, [%rd23];
	cvt.rn.f32.u32 	%f31, %r133;
	mul.f32 	%f32, %f31, 0f44C80000;
	div.rn.f32 	%f9, %f32, %f4;
	add.s64 	%rd24, %rd1, %rd19;
	ld.global.u32 	%r134, [%rd24];
	cvt.rn.f32.u32 	%f33, %r134;
	mul.f32 	%f34, %f33, 0f44C80000;
	div.rn.f32 	%f10, %f34, %f4;
	min.f32 	%f35, %f5, %f6;
	add.f32 	%f36, %f35, 0fBF800000;
	setp.gtu.f32 	%p12, %f36, %f1;
	mov.b16 	%rs46, 0;
	@%p12 bra 	$L__BB0_12;
	max.f32 	%f37, %f5, %f6;
	add.f32 	%f38, %f37, 0f3F800000;
	setp.ltu.f32 	%p13, %f38, %f1;
	@%p13 bra 	$L__BB0_12;
	mov.b16 	%rs46, 255;
$L__BB0_12:
	min.f32 	%f39, %f7, %f8;
	add.f32 	%f40, %f39, 0fBF800000;
	setp.gtu.f32 	%p14, %f40, %f1;
	mov.b16 	%rs45, 0;
	@%p14 bra 	$L__BB0_15;
	max.f32 	%f41, %f7, %f8;
	add.f32 	%f42, %f41, 0f3F800000;
	setp.ltu.f32 	%p15, %f42, %f1;
	@%p15 bra 	$L__BB0_15;
	mov.b16 	%rs45, 255;
$L__BB0_15:
	min.f32 	%f43, %f9, %f10;
	add.f32 	%f44, %f43, 0fBF800000;
	setp.gtu.f32 	%p16, %f44, %f1;
	mov.b16 	%rs44, 0;
	@%p16 bra 	$L__BB0_18;
	max.f32 	%f45, %f9, %f10;
	add.f32 	%f46, %f45, 0f3F800000;
	setp.ltu.f32 	%p17, %f46, %f1;
	@%p17 bra 	$L__BB0_18;
	mov.b16 	%rs44, 255;
$L__BB0_18:
	shr.u32 	%r135, %r4, 3;
	add.s32 	%r136, %r15, 512;
	shr.u32 	%r137, %r136, 11;
	mul.wide.u32 	%rd25, %r135, 4;
	add.s64 	%rd26, %rd3, %rd25;
	ld.global.u32 	%r138, [%rd26];
	cvt.rn.f32.u32 	%f47, %r138;
	mul.f32 	%f48, %f47, 0f44C80000;
	div.rn.f32 	%f11, %f48, %f2;
	mul.wide.u32 	%rd27, %r137, 4;
	add.s64 	%rd28, %rd3, %rd27;
	ld.global.u32 	%r139, [%rd28];
	cvt.rn.f32.u32 	%f49, %r139;
	mul.f32 	%f50, %f49, 0f44C80000;
	div.rn.f32 	%f12, %f50, %f2;
	add.s64 	%rd29, %rd2, %rd25;
	ld.global.u32 	%r140, [%rd29];
	cvt.rn.f32.u32 	%f51, %r140;
	mul.f32 	%f52, %f51, 0f44C80000;
	div.rn.f32 	%f13, %f52, %f3;
	add.s64 	%rd30, %rd2, %rd27;
	ld.global.u32 	%r141, [%rd30];
	cvt.rn.f32.u32 	%f53, %r141;
	mul.f32 	%f54, %f53, 0f44C80000;
	div.rn.f32 	%f14, %f54, %f3;
	add.s64 	%rd31, %rd1, %rd25;
	ld.global.u32 	%r142, [%rd31];
	cvt.rn.f32.u32 	%f55, %r142;
	mul.f32 	%f56, %f55, 0f44C80000;
	div.rn.f32 	%f15, %f56, %f4;
	add.s64 	%rd32, %rd1, %rd27;
	ld.global.u32 	%r143, [%rd32];
	cvt.rn.f32.u32 	%f57, %r143;
	mul.f32 	%f58, %f57, 0f44C80000;
	div.rn.f32 	%f16, %f58, %f4;
	min.f32 	%f59, %f11, %f12;
	add.f32 	%f60, %f59, 0fBF800000;
	setp.gtu.f32 	%p18, %f60, %f1;
	@%p18 bra 	$L__BB0_21;
	max.f32 	%f61, %f11, %f12;
	add.f32 	%f62, %f61, 0f3F800000;
	setp.ltu.f32 	%p19, %f62, %f1;
	@%p19 bra 	$L__BB0_21;
	mov.b16 	%rs46, 255;
$L__BB0_21:
	min.f32 	%f63, %f13, %f14;
	add.f32 	%f64, %f63, 0fBF800000;
	setp.gtu.f32 	%p20, %f64, %f1;
	@%p20 bra 	$L__BB0_24;
	max.f32 	%f65, %f13, %f14;
	add.f32 	%f66, %f65, 0f3F800000;
	setp.ltu.f32 	%p21, %f66, %f1;
	@%p21 bra 	$L__BB0_24;
	mov.b16 	%rs45, 255;
$L__BB0_24:
	min.f32 	%f67, %f15, %f16;
	add.f32 	%f68, %f67, 0fBF800000;
	setp.gtu.f32 	%p22, %f68, %f1;
	@%p22 bra 	$L__BB0_27;
	max.f32 	%f69, %f15, %f16;
	add.f32 	%f70, %f69, 0f3F800000;
	setp.ltu.f32 	%p23, %f70, %f1;
	@%p23 bra 	$L__BB0_27;
	mov.b16 	%rs44, 255;
$L__BB0_27:
	setp.gt.u32 	%p24, %r4, 2045;
	@%p24 bra 	$L__BB0_37;
	add.s32 	%r144, %r4, 1;
	shr.u32 	%r145, %r144, 3;
	add.s32 	%r146, %r15, 768;
	shr.u32 	%r147, %r146, 11;
	mul.wide.u32 	%rd33, %r145, 4;
	add.s64 	%rd34, %rd3, %rd33;
	ld.global.u32 	%r148, [%rd34];
	cvt.rn.f32.u32 	%f71, %r148;
	mul.f32 	%f72, %f71, 0f44C80000;
	div.rn.f32 	%f17, %f72, %f2;
	mul.wide.u32 	%rd35, %r147, 4;
	add.s64 	%rd36, %rd3, %rd35;
	ld.global.u32 	%r149, [%rd36];
	cvt.rn.f32.u32 	%f73, %r149;
	mul.f32 	%f74, %f73, 0f44C80000;
	div.rn.f32 	%f18, %f74, %f2;
	add.s64 	%rd37, %rd2, %rd33;
	ld.global.u32 	%r150, [%rd37];
	cvt.rn.f32.u32 	%f75, %r150;
	mul.f32 	%f76, %f75, 0f44C80000;
	div.rn.f32 	%f19, %f76, %f3;
	add.s64 	%rd38, %rd2, %rd35;
	ld.global.u32 	%r151, [%rd38];
	cvt.rn.f32.u32 	%f77, %r151;
	mul.f32 	%f78, %f77, 0f44C80000;
	div.rn.f32 	%f20, %f78, %f3;
	add.s64 	%rd39, %rd1, %rd33;
	ld.global.u32 	%r152, [%rd39];
	cvt.rn.f32.u32 	%f79, %r152;
	mul.f32 	%f80, %f79, 0f44C80000;
	div.rn.f32 	%f21, %f80, %f4;
	add.s64 	%rd40, %rd1, %rd35;
	ld.global.u32 	%r153, [%rd40];
	cvt.rn.f32.u32 	%f81, %r153;
	mul.f32 	%f82, %f81, 0f44C80000;
	div.rn.f32 	%f22, %f82, %f4;
	min.f32 	%f83, %f17, %f18;
	add.f32 	%f84, %f83, 0fBF800000;
	setp.gtu.f32 	%p25, %f84, %f1;
	@%p25 bra 	$L__BB0_31;
	max.f32 	%f85, %f17, %f18;
	add.f32 	%f86, %f85, 0f3F800000;
	setp.ltu.f32 	%p26, %f86, %f1;
	@%p26 bra 	$L__BB0_31;
	mov.b16 	%rs46, 255;
$L__BB0_31:
	min.f32 	%f87, %f19, %f20;
	add.f32 	%f88, %f87, 0fBF800000;
	setp.gtu.f32 	%p27, %f88, %f1;
	@%p27 bra 	$L__BB0_34;
	max.f32 	%f89, %f19, %f20;
	add.f32 	%f90, %f89, 0f3F800000;
	setp.ltu.f32 	%p28, %f90, %f1;
	@%p28 bra 	$L__BB0_34;
	mov.b16 	%rs45, 255;
$L__BB0_34:
	min.f32 	%f91, %f21, %f22;
	add.f32 	%f92, %f91, 0fBF800000;
	setp.gtu.f32 	%p29, %f92, %f1;
	@%p29 bra 	$L__BB0_37;
	max.f32 	%f93, %f21, %f22;
	add.f32 	%f94, %f93, 0f3F800000;
	setp.ltu.f32 	%p30, %f94, %f1;
	@%p30 bra 	$L__BB0_37;
	mov.b16 	%rs44, 255;
$L__BB0_37:
	add.s32 	%r154, %r1, %r4;
	shl.b32 	%r155, %r154, 2;
	add.s32 	%r156, %r2, %r22;
	mov.b16 	%rs32, 255;
	sust.b.2d.v4.b8.trap 	[%rd13, {%r155, %r156}], {%rs46, %rs45, %rs44, %rs32};
$L__BB0_38:
	ret;

}


// ===== COMPILED SASS (sm_100) =====

	.target	sm_100

	.elftype	@"ET_EXEC"


//--------------------- .note.nv.tkinfo           --------------------------
	.section	.note.nv.tkinfo,"",@"SHT_NOTE"
	.sectionflags	@"SHF_NOTE_NV_TKINFO"
	.tkinfo
        /*0018*/ 	.word	0x00000002
        /*0030*/ 	.string	""
        /*0030*/ 	.string	"ptxas"
        /*0030*/ 	.string	"Cuda compilation tools, release 13.0, V13.0.88"
        /*0030*/ 	.string	"Build cuda_13.0.r13.0/compiler.36424714_0"
        /*0030*/ 	.string	"-arch sm_100 -m 64 "



//--------------------- .note.nv.cuinfo           --------------------------
	.section	.note.nv.cuinfo,"",@"SHT_NOTE"
	.sectionflags	@"SHF_NOTE_NV_CUINFO"
        /*0018*/ 	.short	0x0002
        /*001a*/ 	.short	0x0064
        /*001c*/ 	.short	0x0082
	.zero		2


//--------------------- .nv.info                  --------------------------
	.section	.nv.info,"",@"SHT_CUDA_INFO"
	.align	4


	//----- nvinfo : EIATTR_REGCOUNT
	.align		4
        /*0000*/ 	.byte	0x04, 0x2f
        /*0002*/ 	.short	(.L_1 - .L_0)
	.align		4
.L_0:
        /*0004*/ 	.word	index@(draw_histogram_kernel)
        /*0008*/ 	.word	0x0000001e


	//----- nvinfo : EIATTR_FRAME_SIZE
	.align		4
.L_1:
        /*000c*/ 	.byte	0x04, 0x11
        /*000e*/ 	.short	(.L_3 - .L_2)
	.align		4
.L_2:
        /*0010*/ 	.word	index@($__internal_0_$__cuda_sm3x_div_rn_noftz_f32_slowpath)
        /*0014*/ 	.word	0x00000000


	//----- nvinfo : EIATTR_FRAME_SIZE
	.align		4
.L_3:
        /*0018*/ 	.byte	0x04, 0x11
        /*001a*/ 	.short	(.L_5 - .L_4)
	.align		4
.L_4:
        /*001c*/ 	.word	index@(draw_histogram_kernel)
        /*0020*/ 	.word	0x00000000


	//----- nvinfo : EIATTR_MIN_STACK_SIZE
	.align		4
.L_5:
        /*0024*/ 	.byte	0x04, 0x12
        /*0026*/ 	.short	(.L_7 - .L_6)
	.align		4
.L_6:
        /*0028*/ 	.word	index@(draw_histogram_kernel)
        /*002c*/ 	.word	0x00000000
.L_7:


//--------------------- .nv.compat                --------------------------
	.section	.nv.compat,"",@"SHT_CUDA_COMPAT_INFO"
	.align	4
        /*0000*/ 	.byte	0x02, 0x09, 0x00, 0x00, 0x02, 0x02, 0x02, 0x00, 0x02, 0x05, 0x05, 0x00, 0x03, 0x07, 0x01, 0x01
        /*0010*/ 	.byte	0x02, 0x03, 0x00, 0x00, 0x02, 0x06, 0x01, 0x00, 0x04, 0x0b, 0x08, 0x00, 0x01, 0x00, 0x00, 0x00
        /*0020*/ 	.byte	0x00, 0x00, 0x00, 0x00


//--------------------- .nv.info.draw_histogram_kernel --------------------------
	.section	.nv.info.draw_histogram_kernel,"",@"SHT_CUDA_INFO"
	.sectionflags	@""
	.align	4


	//----- nvinfo : EIATTR_CUDA_API_VERSION
	.align		4
        /*0000*/ 	.byte	0x04, 0x37
        /*0002*/ 	.short	(.L_9 - .L_8)
.L_8:
        /*0004*/ 	.word	0x00000082


	//----- nvinfo : EIATTR_KPARAM_INFO
	.align		4
.L_9:
        /*0008*/ 	.byte	0x04, 0x17
        /*000a*/ 	.short	(.L_11 - .L_10)
.L_10:
        /*000c*/ 	.word	0x00000000
        /*0010*/ 	.short	0x0005
        /*0012*/ 	.short	0x0020
        /*0014*/ 	.byte	0x00, 0xf5, 0x21, 0x00


	//----- nvinfo : EIATTR_KPARAM_INFO
	.align		4
.L_11:
        /*0018*/ 	.byte	0x04, 0x17
        /*001a*/ 	.short	(.L_13 - .L_12)
.L_12:
        /*001c*/ 	.word	0x00000000
        /*0020*/ 	.short	0x0004
        /*0022*/ 	.short	0x0018
        /*0024*/ 	.byte	0x00, 0xf5, 0x21, 0x00


	//----- nvinfo : EIATTR_KPARAM_INFO
	.align		4
.L_13:
        /*0028*/ 	.byte	0x04, 0x17
        /*002a*/ 	.short	(.L_15 - .L_14)
.L_14:
        /*002c*/ 	.word	0x00000000
        /*0030*/ 	.short	0x0003
        /*0032*/ 	.short	0x0010
        /*0034*/ 	.byte	0x00, 0xf5, 0x21, 0x00


	//----- nvinfo : EIATTR_KPARAM_INFO
	.align		4
.L_15:
        /*0038*/ 	.byte	0x04, 0x17
        /*003a*/ 	.short	(.L_17 - .L_16)
.L_16:
        /*003c*/ 	.word	0x00000000
        /*0040*/ 	.short	0x0002
        /*0042*/ 	.short	0x000c
        /*0044*/ 	.byte	0x00, 0xf0, 0x11, 0x00


	//----- nvinfo : EIATTR_KPARAM_INFO
	.align		4
.L_17:
        /*0048*/ 	.byte	0x04, 0x17
        /*004a*/ 	.short	(.L_19 - .L_18)
.L_18:
        /*004c*/ 	.word	0x00000000
        /*0050*/ 	.short	0x0001
        /*0052*/ 	.short	0x0008
        /*0054*/ 	.byte	0x00, 0xf0, 0x11, 0x00


	//----- nvinfo : EIATTR_KPARAM_INFO
	.align		4
.L_19:
        /*0058*/ 	.byte	0x04, 0x17
        /*005a*/ 	.short	(.L_21 - .L_20)
.L_20:
        /*005c*/ 	.word	0x00000000
        /*0060*/ 	.short	0x0000
        /*0062*/ 	.short	0x0000
        /*0064*/ 	.byte	0x00, 0xf0, 0x21, 0x00


	//----- nvinfo : EIATTR_SPARSE_MMA_MASK
	.align		4
.L_21:
        /*0068*/ 	.byte	0x03, 0x50
        /*006a*/ 	.short	0x0000


	//----- nvinfo : EIATTR_MAXREG_COUNT
	.align		4
        /*006c*/ 	.byte	0x03, 0x1b
        /*006e*/ 	.short	0x00ff


	//----- nvinfo : EIATTR_NUM_BARRIERS
	.align		4
        /*0070*/ 	.byte	0x02, 0x4c
        /*0072*/ 	.byte	0x01
	.zero		1


	//----- nvinfo : EIATTR_MERCURY_ISA_VERSION
	.align		4
        /*0074*/ 	.byte	0x03, 0x5f
        /*0076*/ 	.short	0x0101


	//----- nvinfo : EIATTR_UNUSED_LOAD_BYTE_OFFSET
	.align		4
        /*0078*/ 	.byte	0x04, 0x44
        /*007a*/ 	.short	(.L_23 - .L_22)


	//   ....[0]....
.L_22:
        /*007c*/ 	.word	0x00000a90
        /*0080*/ 	.word	0x00000fff


	//----- nvinfo : EIATTR_INT_WARP_WIDE_INSTR_OFFSETS
	.align		4
.L_23:
        /*0084*/ 	.byte	0x04, 0x31
        /*0086*/ 	.short	(.L_25 - .L_24)


	//   ....[0]....
.L_24:
        /*0088*/ 	.word	0x00000140


	//   ....[1]....
        /*008c*/ 	.word	0x00000230


	//----- nvinfo : EIATTR_VRC_CTA_INIT_COUNT
	.align		4
.L_25:
        /*0090*/ 	.byte	0x02, 0x4a
	.zero		1
	.zero		1


	//----- nvinfo : EIATTR_EXIT_INSTR_OFFSETS
	.align		4
        /*0094*/ 	.byte	0x04, 0x1c
        /*0096*/ 	.short	(.L_27 - .L_26)


	//   ....[0]....
.L_26:
        /*0098*/ 	.word	0x000000b0


	//   ....[1]....
        /*009c*/ 	.word	0x000001a0


	//   ....[2]....
        /*00a0*/ 	.word	0x000002a0


	//   ....[3]....
        /*00a4*/ 	.word	0x000025f0


	//----- nvinfo : EIATTR_CRS_STACK_SIZE
	.align		4
.L_27:
        /*00a8*/ 	.byte	0x04, 0x1e
        /*00aa*/ 	.short	(.L_29 - .L_28)
.L_28:
        /*00ac*/ 	.word	0x00000000


	//----- nvinfo : EIATTR_CBANK_PARAM_SIZE
	.align		4
.L_29:
        /*00b0*/ 	.byte	0x03, 0x19
        /*00b2*/ 	.short	0x0028


	//----- nvinfo : EIATTR_PARAM_CBANK
	.align		4
        /*00b4*/ 	.byte	0x04, 0x0a
        /*00b6*/ 	.short	(.L_31 - .L_30)
	.align		4
.L_30:
        /*00b8*/ 	.word	index@(.nv.constant0.draw_histogram_kernel)
        /*00bc*/ 	.short	0x0380
        /*00be*/ 	.short	0x0028


	//----- nvinfo : EIATTR_SW_WAR
	.align		4
.L_31:
        /*00c0*/ 	.byte	0x04, 0x36
        /*00c2*/ 	.short	(.L_33 - .L_32)
.L_32:
        /*00c4*/ 	.word	0x00000008
.L_33:


//--------------------- .nv.callgraph             --------------------------
	.section	.nv.callgraph,"",@"SHT_CUDA_CALLGRAPH"
	.align	4
	.sectionentsize	8
	.align		4
        /*0000*/ 	.word	0x00000000
	.align		4
        /*0004*/ 	.word	0xffffffff
	.align		4
        /*0008*/ 	.word	0x00000000
	.align		4
        /*000c*/ 	.word	0xfffffffe
	.align		4
        /*0010*/ 	.word	0x00000000
	.align		4
        /*0014*/ 	.word	0xfffffffd
	.align		4
        /*0018*/ 	.word	0x00000000
	.align		4
        /*001c*/ 	.word	0xfffffffc


//--------------------- .text.draw_histogram_kernel --------------------------
	.section	.text.draw_histogram_kernel,"ax",@progbits
	.align	128
        .global         draw_histogram_kernel
        .type           draw_histogram_kernel,@function
        .size           draw_histogram_kernel,(.L_x_53 - draw_histogram_kernel)
        .other          draw_histogram_kernel,@"STO_CUDA_ENTRY STV_DEFAULT"
draw_histogram_kernel:
.text.draw_histogram_kernel:
[----:B------:R-:W-:Y:S01]  /*0000*/  LDC R1, c[0x0][0x37c] ;  /* 0x0000df00ff017b82 */ /* 0x000fe20000000800 */
[----:B------:R-:W0:Y:S07]  /*0010*/  S2R R8, SR_TID.Y ;  /* 0x0000000000087919 */ /* 0x000e2e0000002200 */
[----:B------:R-:W1:Y:S01]  /*0020*/  LDC R4, c[0x0][0x360] ;  /* 0x0000d800ff047b82 */ /* 0x000e620000000800 */
[----:B------:R-:W1:Y:S07]  /*0030*/  S2R R9, SR_TID.X ;  /* 0x0000000000097919 */ /* 0x000e6e0000002100 */
[----:B------:R-:W0:Y:S08]  /*0040*/  S2UR UR5, SR_CTAID.Y ;  /* 0x00000000000579c3 */ /* 0x000e300000002600 */
[----:B------:R-:W0:Y:S08]  /*0050*/  LDC R3, c[0x0][0x364] ;  /* 0x0000d900ff037b82 */ /* 0x000e300000000800 */
[----:B------:R-:W1:Y:S01]  /*0060*/  S2UR UR4, SR_CTAID.X ;  /* 0x00000000000479c3 */ /* 0x000e620000002500 */
[----:B0-----:R-:W-:-:S05]  /*0070*/  IMAD R3, R3, UR5, R8 ;  /* 0x0000000503037c24 */ /* 0x001fca000f8e0208 */
[----:B------:R-:W-:Y:S01]  /*0080*/  ISETP.GT.U32.AND P0, PT, R3, 0x63f, PT ;  /* 0x0000063f0300780c */ /* 0x000fe20003f04070 */
[----:B-1----:R-:W-:-:S05]  /*0090*/  IMAD R4, R4, UR4, R9 ;  /* 0x0000000404047c24 */ /* 0x002fca000f8e0209 */
[----:B------:R-:W-:-:S13]  /*00a0*/  ISETP.GT.OR P0, PT, R4, 0x7ff, P0 ;  /* 0x000007ff0400780c */ /* 0x000fda0000704670 */
[----:B------:R-:W-:Y:S05]  /*00b0*/  @P0 EXIT ;  /* 0x000000000000094d */ /* 0x000fea0003800000 */
[----:B------:R-:W-:Y:S01]  /*00c0*/  VIADD R2, R3, 0xfffff9c1 ;  /* 0xfffff9c103027836 */ /* 0x000fe20000000000 */
[----:B------:R-:W0:Y:S01]  /*00d0*/  LDCU.64 UR6, c[0x0][0x388] ;  /* 0x00007100ff0677ac */ /* 0x000e220008000a00 */
[----:B------:R-:W-:-:S03]  /*00e0*/  VIADD R0, R4, 0xfffff801 ;  /* 0xfffff80104007836 */ /* 0x000fc60000000000 */
[----:B------:R-:W-:-:S04]  /*00f0*/  ISETP.GT.U32.AND P0, PT, R2, -0x63f, PT ;  /* 0xfffff9c10200780c */ /* 0x000fc80003f04070 */
[----:B------:R-:W-:Y:S01]  /*0100*/  ISETP.GT.U32.AND P0, PT, R0, -0x7ff, P0 ;  /* 0xfffff8010000780c */ /* 0x000fe20000704070 */
[----:B0-----:R-:W-:Y:S02]  /*0110*/  UIADD3 UR6, UPT, UPT, UR6, -0x800, URZ ;  /* 0xfffff80006067890 */ /* 0x001fe4000fffe0ff */
[----:B------:R-:W-:-:S10]  /*0120*/  UIADD3 UR7, UPT, UPT, UR7, -0x640, URZ ;  /* 0xfffff9c007077890 */ /* 0x000fd4000fffe0ff */
[----:B------:R-:W-:Y:S01]  /*0130*/  @!P0 IMAD.MOV.U32 R2, RZ, RZ, -0x1 ;  /* 0xffffffffff028424 */ /* 0x000fe200078e00ff */
[----:B------:R-:W-:Y:S01]  /*0140*/  VOTEU.ALL UP0, P0 ;  /* 0x0000000000ff7886 */ /* 0x000fe20000000000 */
[----:B------:R-:W-:Y:S01]  /*0150*/  @!P0 IADD3 R0, PT, PT, R4, UR6, RZ ;  /* 0x0000000604008c10 */ /* 0x000fe2000fffe0ff */
[----:B------:R-:W-:-:S03]  /*0160*/  @!P0 VIADD R7, R3, UR7 ;  /* 0x0000000703078c36 */ /* 0x000fc60008000000 */
[----:B------:R-:W0:Y:S01]  /*0170*/  @!UP0 LDCU UR4, c[0x0][0x380] ;  /* 0x00007000ff0487ac */ /* 0x000e220008000800 */
[----:B------:R-:W-:-:S04]  /*0180*/  @!P0 SHF.L.U32 R6, R0, 0x2, RZ ;  /* 0x0000000200068819 */ /* 0x000fc800000006ff */
[----:B0-----:R0:W-:Y:S02]  /*0190*/  @!P0 SUST.D.BA.2D.STRONG.SM.TRAP [R6], R2, UR4 ;  /* 0x70ff040206008f9d */ /* 0x0011e4000810a900 */
[----:B0-----:R-:W-:Y:S05]  /*01a0*/  @!P0 EXIT ;  /* 0x000000000000894d */ /* 0x001fea0003800000 */
[----:B------:R-:W-:Y:S02]  /*01b0*/  PRMT R2, R3, 0x9910, RZ ;  /* 0x0000991003027816 */ /* 0x000fe400000000ff */
[----:B------:R-:W-:-:S03]  /*01c0*/  LOP3.LUT P0, RZ, R4, 0x7f, RZ, 0xc0, !PT ;  /* 0x0000007f04ff7812 */ /* 0x000fc6000780c0ff */
[----:B------:R-:W-:-:S05]  /*01d0*/  IMAD R0, R2, 0x5c29, RZ ;  /* 0x00005c2902007824 */ /* 0x000fca00078e02ff */
[----:B------:R-:W-:Y:S01]  /*01e0*/  LOP3.LUT R5, R0, 0xffff, RZ, 0xc0, !PT ;  /* 0x0000ffff00057812 */ /* 0x000fe200078ec0ff */
[----:B------:R-:W-:-:S03]  /*01f0*/  IMAD R0, R2, 0x5c29000, RZ ;  /* 0x05c2900002007824 */ /* 0x000fc600078e02ff */
[----:B------:R-:W-:-:S04]  /*0200*/  SHF.R.U32.HI R5, RZ, 0x4, R5 ;  /* 0x00000004ff057819 */ /* 0x000fc80000011605 */
[----:B------:R-:W-:-:S04]  /*0210*/  LOP3.LUT R0, R5, 0xffff, R0, 0xc8, !PT ;  /* 0x0000ffff05007812 */ /* 0x000fc800078ec800 */
[----:B------:R-:W-:-:S13]  /*0220*/  ISETP.GT.U32.AND P0, PT, R0, 0xa3, P0 ;  /* 0x000000a30000780c */ /* 0x000fda0000704070 */
[----:B------:R-:W-:Y:S01]  /*0230*/  VOTEU.ALL UP0, P0 ;  /* 0x0000000000ff7886 */ /* 0x000fe20000000000 */
[----:B------:R-:W-:Y:S01]  /*0240*/  @!P0 VIADD R2, R4, UR6 ;  /* 0x0000000604028c36 */ /* 0x000fe20008000000 */
[----:B------:R-:W-:Y:S01]  /*0250*/  @!P0 IADD3 R7, PT, PT, R3, UR7, RZ ;  /* 0x0000000703078c10 */ /* 0x000fe2000fffe0ff */
[----:B------:R-:W-:Y:S02]  /*0260*/  @!P0 IMAD.MOV.U32 R0, RZ, RZ, -0x7f7f80 ;  /* 0xff808080ff008424 */ /* 0x000fe400078e00ff */
[----:B------:R-:W0:Y:S01]  /*0270*/  @!UP0 LDCU UR4, c[0x0][0x380] ;  /* 0x00007000ff0487ac */ /* 0x000e220008000800 */
[----:B------:R-:W-:-:S04]  /*0280*/  @!P0 IMAD.SHL.U32 R6, R2, 0x4, RZ ;  /* 0x0000000402068824 */ /* 0x000fc800078e00ff */
[----:B0-----:R0:W-:Y:S02]  /*0290*/  @!P0 SUST.D.BA.2D.STRONG.SM.TRAP [R6], R0, UR4 ;  /* 0x70ff040006008f9d */ /* 0x0011e4000810a900 */
[----:B0-----:R-:W-:Y:S05]  /*02a0*/  @!P0 EXIT ;  /* 0x000000000000894d */ /* 0x001fea0003800000 */
[----:B------:R-:W-:Y:S01]  /*02b0*/  LOP3.LUT P0, RZ, R9, R8, RZ, 0xfc, !PT ;  /* 0x0000000809ff7212 */ /* 0x000fe2000780fcff */
[----:B------:R-:W0:Y:S01]  /*02c0*/  LDCU.64 UR16, c[0x0][0x358] ;  /* 0x00006b00ff1077ac */ /* 0x000e220008000a00 */
[----:B------:R-:W-:Y:S11]  /*02d0*/  BSSY.RECONVERGENT B0, `(.L_x_0) ;  /* 0x000006e000007945 */ /* 0x000ff60003800200 */
[----:B------:R-:W-:Y:S05]  /*02e0*/  @P0 BRA `(.L_x_1) ;  /* 0x0000000400b00947 */ /* 0x000fea0003800000 */
[----:B------:R-:W1:Y:S01]  /*02f0*/  LDCU.128 UR12, c[0x0][0x390] ;  /* 0x00007200ff0c77ac */ /* 0x000e620008000c00 */
[----:B------:R-:W-:Y:S02]  /*0300*/  HFMA2 R15, -RZ, RZ, 0, 5.9604644775390625e-08 ;  /* 0x00000001ff0f7431 */ /* 0x000fe400000001ff */
[----:B------:R-:W-:Y:S01]  /*0310*/  IMAD.MOV.U32 R21, RZ, RZ, 0x1 ;  /* 0x00000001ff157424 */ /* 0x000fe200078e00ff */
[----:B------:R-:W2:Y:S01]  /*0320*/  LDCU.64 UR4, c[0x0][0x3a0] ;  /* 0x00007400ff0477ac */ /* 0x000ea20008000a00 */
[----:B------:R-:W-:Y:S01]  /*0330*/  IMAD.MOV.U32 R14, RZ, RZ, 0x1 ;  /* 0x00000001ff0e7424 */ /* 0x000fe200078e00ff */
[----:B-1----:R-:W-:Y:S02]  /*0340*/  UIADD3 UR10, UP0, UPT, UR12, 0x20, URZ ;  /* 0x000000200c0a7890 */ /* 0x002fe4000ff1e0ff */
[----:B------:R-:W-:Y:S02]  /*0350*/  UIADD3 UR8, UP1, UPT, UR14, 0x20, URZ ;  /* 0x000000200e087890 */ /* 0x000fe4000ff3e0ff */
[----:B--2---:R-:W-:-:S02]  /*0360*/  UIADD3 UR4, UP2, UPT, UR4, 0x20, URZ ;  /* 0x0000002004047890 */ /* 0x004fc4000ff5e0ff */
[----:B------:R-:W-:Y:S01]  /*0370*/  UIADD3.X UR11, UPT, UPT, URZ, UR13, URZ, UP0, !UPT ;  /* 0x0000000dff0b7290 */ /* 0x000fe200087fe4ff */
[----:B------:R-:W-:Y:S01]  /*0380*/  IMAD.U32 R5, RZ, RZ, UR10 ;  /* 0x0000000aff057e24 */ /* 0x000fe2000f8e00ff */
[----:B------:R-:W-:Y:S01]  /*0390*/  UIADD3.X UR9, UPT, UPT, URZ, UR15, URZ, UP1, !UPT ;  /* 0x0000000fff097290 */ /* 0x000fe20008ffe4ff */
[----:B------:R-:W-:Y:S01]  /*03a0*/  MOV R0, UR8 ;  /* 0x0000000800007c02 */ /* 0x000fe20008000f00 */
[----:B------:R-:W-:Y:S01]  /*03b0*/  UIADD3.X UR5, UPT, UPT, URZ, UR5, URZ, UP2, !UPT ;  /* 0x00000005ff057290 */ /* 0x000fe200097fe4ff */
[----:B------:R-:W-:Y:S01]  /*03c0*/  IMAD.U32 R10, RZ, RZ, UR4 ;  /* 0x00000004ff0a7e24 */ /* 0x000fe2000f8e00ff */
[----:B------:R-:W-:Y:S01]  /*03d0*/  UMOV UR4, URZ ;  /* 0x000000ff00047c82 */ /* 0x000fe20008000000 */
[----:B------:R-:W-:Y:S01]  /*03e0*/  IMAD.U32 R26, RZ, RZ, UR11 ;  /* 0x0000000bff1a7e24 */ /* 0x000fe2000f8e00ff */
[----:B------:R-:W-:Y:S02]  /*03f0*/  MOV R23, UR9 ;  /* 0x0000000900177c02 */ /* 0x000fe40008000f00 */
[----:B------:R-:W-:-:S07]  /*0400*/  IMAD.U32 R11, RZ, RZ, UR5 ;  /* 0x00000005ff0b7e24 */ /* 0x000fce000f8e00ff */
.L_x_2:
[----:B------:R-:W-:Y:S01]  /*0410*/  IMAD.MOV.U32 R6, RZ, RZ, R5 ;  /* 0x000000ffff067224 */ /* 0x000fe200078e0005 */
[----:B------:R-:W-:Y:S01]  /*0420*/  MOV R7, R26 ;  /* 0x0000001a00077202 */ /* 0x000fe20000000f00 */
[----:B------:R-:W-:Y:S01]  /*0430*/  IMAD.MOV.U32 R8, RZ, RZ, R0 ;  /* 0x000000ffff087224 */ /* 0x000fe200078e0000 */
[----:B0-----:R-:W2:Y:S01]  /*0440*/  LDG.E R2, desc[UR16][R10.64+-0x20] ;  /* 0xffffe0100a027981 */ /* 0x001ea2000c1e1900 */
[----:B------:R-:W-:-:S03]  /*0450*/  IMAD.MOV.U32 R9, RZ, RZ, R23 ;  /* 0x000000ffff097224 */ /* 0x000fc600078e0017 */
[----:B------:R-:W2:Y:S04]  /*0460*/  LDG.E R16, desc[UR16][R10.64+-0x1c] ;  /* 0xffffe4100a107981 */ /* 0x000ea8000c1e1900 */
[----:B------:R-:W3:Y:S04]  /*0470*/  LDG.E R5, desc[UR16][R6.64+-0x20] ;  /* 0xffffe01006057981 */ /* 0x000ee8000c1e1900 */
[----:B------:R-:W3:Y:S04]  /*0480*/  LDG.E R12, desc[UR16][R6.64+-0x1c] ;  /* 0xffffe410060c7981 */ /* 0x000ee8000c1e1900 */
[----:B------:R-:W4:Y:S04]  /*0490*/  LDG.E R0, desc[UR16][R8.64+-0x20] ;  /* 0xffffe01008007981 */ /* 0x000f28000c1e1900 */
[----:B------:R-:W4:Y:S04]  /*04a0*/  LDG.E R13, desc[UR16][R8.64+-0x1c] ;  /* 0xffffe410080d7981 */ /* 0x000f28000c1e1900 */
[----:B------:R-:W5:Y:S04]  /*04b0*/  LDG.E R19, desc[UR16][R10.64+-0x18] ;  /* 0xffffe8100a137981 */ /* 0x000f68000c1e1900 */
[----:B------:R-:W5:Y:S04]  /*04c0*/  LDG.E R17, desc[UR16][R6.64+-0x18] ;  /* 0xffffe81006117981 */ /* 0x000f68000c1e1900 */
[----:B------:R-:W5:Y:S04]  /*04d0*/  LDG.E R18, desc[UR16][R6.64+-0x14] ;  /* 0xffffec1006127981 */ /* 0x000f68000c1e1900 */
[----:B------:R-:W5:Y:S04]  /*04e0*/  LDG.E R20, desc[UR16][R8.64+-0x14] ;  /* 0xffffec1008147981 */ /* 0x000f68000c1e1900 */
[----:B------:R-:W5:Y:S04]  /*04f0*/  LDG.E R23, desc[UR16][R6.64+-0x10] ;  /* 0xfffff01006177981 */ /* 0x000f68000c1e1900 */
[----:B------:R-:W5:Y:S04]  /*0500*/  LDG.E R22, desc[UR16][R6.64+-0xc] ;  /* 0xfffff41006167981 */ /* 0x000f68000c1e1900 */
[----:B------:R-:W5:Y:S04]  /*0510*/  LDG.E R25, desc[UR16][R8.64+-0x10] ;  /* 0xfffff01008197981 */ /* 0x000f68000c1e1900 */
[----:B------:R-:W5:Y:S01]  /*0520*/  LDG.E R24, desc[UR16][R8.64+-0xc] ;  /* 0xfffff41008187981 */ /* 0x000f62000c1e1900 */
[----:B--2---:R-:W-:-:S03]  /*0530*/  VIMNMX3.U32 R16, R21, R2, R16, !PT ;  /* 0x000000021510720f */ /* 0x004fc60007800010 */
[----:B------:R-:W2:Y:S04]  /*0540*/  LDG.E R21, desc[UR16][R10.64+-0x14] ;  /* 0xffffec100a157981 */ /* 0x000ea8000c1e1900 */
[----:B------:R-:W2:Y:S01]  /*0550*/  LDG.E R2, desc[UR16][R6.64+-0x8] ;  /* 0xfffff81006027981 */ /* 0x000ea2000c1e1900 */
[----:B---3--:R-:W-:-:S03]  /*0560*/  VIMNMX3.U32 R14, R14, R5, R12, !PT ;  /* 0x000000050e0e720f */ /* 0x008fc6000780000c */
[----:B------:R-:W3:Y:S04]  /*0570*/  LDG.E R5, desc[UR16][R10.64+-0xc] ;  /* 0xfffff4100a057981 */ /* 0x000ee8000c1e1900 */
[----:B------:R-:W3:Y:S01]  /*0580*/  LDG.E R12, desc[UR16][R8.64+-0x18] ;  /* 0xffffe810080c7981 */ /* 0x000ee2000c1e1900 */
[----:B----4-:R-:W-:-:S03]  /*0590*/  VIMNMX3.U32 R15, R15, R0, R13, !PT ;  /* 0x000000000f0f720f */ /* 0x010fc6000780000d */
[----:B------:R-:W4:Y:S04]  /*05a0*/  LDG.E R0, desc[UR16][R10.64+-0x10] ;  /* 0xfffff0100a007981 */ /* 0x000f28000c1e1900 */
[----:B------:R-:W4:Y:S01]  /*05b0*/  LDG.E R13, desc[UR16][R6.64+-0x4] ;  /* 0xfffffc10060d7981 */ /* 0x000f22000c1e1900 */
[----:B-----5:R-:W-:-:S03]  /*05c0*/  VIMNMX3.U32 R14, R14, R17, R18, !PT ;  /* 0x000000110e0e720f */ /* 0x020fc60007800012 */
[----:B------:R-:W5:Y:S01]  /*05d0*/  LDG.E R17, desc[UR16][R10.64+-0x8] ;  /* 0xfffff8100a117981 */ /* 0x000f62000c1e1900 */
[----:B------:R-:W-:-:S03]  /*05e0*/  VIMNMX3.U32 R14, R14, R23, R22, !PT ;  /* 0x000000170e0e720f */ /* 0x000fc60007800016 */
[----:B------:R-:W5:Y:S04]  /*05f0*/  LDG.E R22, desc[UR16][R8.64] ;  /* 0x0000001008167981 */ /* 0x000f68000c1e1900 */
[----:B------:R-:W5:Y:S01]  /*0600*/  LDG.E R23, desc[UR16][R10.64] ;  /* 0x000000100a177981 */ /* 0x000f62000c1e1900 */
[----:B--2---:R-:W-:-:S03]  /*0610*/  VIMNMX3.U32 R16, R16, R19, R21, !PT ;  /* 0x000000131010720f */ /* 0x004fc60007800015 */
[----:B------:R-:W2:Y:S04]  /*0620*/  LDG.E R19, desc[UR16][R8.64+-0x4] ;  /* 0xfffffc1008137981 */ /* 0x000ea8000c1e1900 */
[----:B------:R-:W5:Y:S01]  /*0630*/  LDG.E R21, desc[UR16][R6.64] ;  /* 0x0000001006157981 */ /* 0x000f62000c1e1900 */
[----:B---3--:R-:W-:-:S03]  /*0640*/  VIMNMX3.U32 R12, R15, R12, R20, !PT ;  /* 0x0000000c0f0c720f */ /* 0x008fc60007800014 */
[----:B------:R-:W5:Y:S01]  /*0650*/  LDG.E R20, desc[UR16][R10.64+-0x4] ;  /* 0xfffffc100a147981 */ /* 0x000f62000c1e1900 */
[----:B----4-:R-:W-:-:S03]  /*0660*/  VIMNMX3.U32 R0, R16, R0, R5, !PT ;  /* 0x000000001000720f */ /* 0x010fc60007800005 */
[----:B------:R-:W2:Y:S01]  /*0670*/  LDG.E R5, desc[UR16][R8.64+-0x8] ;  /* 0xfffff81008057981 */ /* 0x000ea2000c1e1900 */
[----:B------:R-:W-:-:S03]  /*0680*/  VIMNMX3.U32 R12, R12, R25, R24, !PT ;  /* 0x000000190c0c720f */ /* 0x000fc60007800018 */
[----:B------:R-:W3:Y:S04]  /*0690*/  LDG.E R25, desc[UR16][R8.64+0x4] ;  /* 0x0000041008197981 */ /* 0x000ee8000c1e1900 */
[----:B------:R-:W4:Y:S01]  /*06a0*/  LDG.E R24, desc[UR16][R6.64+0x4] ;  /* 0x0000041006187981 */ /* 0x000f22000c1e1900 */
[----:B------:R-:W-:-:S03]  /*06b0*/  VIMNMX3.U32 R18, R14, R2, R13, !PT ;  /* 0x000000020e12720f */ /* 0x000fc6000780000d */
[----:B------:R-:W4:Y:S04]  /*06c0*/  LDG.E R14, desc[UR16][R10.64+0x4] ;  /* 0x000004100a0e7981 */ /* 0x000f28000c1e1900 */
[----:B------:R-:W4:Y:S04]  /*06d0*/  LDG.E R15, desc[UR16][R6.64+0x8] ;  /* 0x00000810060f7981 */ /* 0x000f28000c1e1900 */
[----:B------:R-:W4:Y:S04]  /*06e0*/  LDG.E R2, desc[UR16][R6.64+0xc] ;  /* 0x00000c1006027981 */ /* 0x000f28000c1e1900 */
[----:B------:R-:W4:Y:S04]  /*06f0*/  LDG.E R16, desc[UR16][R8.64+0x8] ;  /* 0x0000081008107981 */ /* 0x000f28000c1e1900 */
[----:B------:R-:W4:Y:S01]  /*0700*/  LDG.E R13, desc[UR16][R8.64+0xc] ;  /* 0x00000c10080d7981 */ /* 0x000f22000c1e1900 */
[----:B--2---:R-:W-:-:S02]  /*0710*/  VIMNMX3.U32 R5, R12, R5, R19, !PT ;  /* 0x000000050c05720f */ /* 0x004fc40007800013 */
[----:B-----5:R-:W-:Y:S01]  /*0720*/  VIMNMX3.U32 R17, R0, R17, R20, !PT ;  /* 0x000000110011720f */ /* 0x020fe20007800014 */
[----:B------:R-:W2:Y:S01]  /*0730*/  LDG.E R19, desc[UR16][R10.64+0x10] ;  /* 0x000010100a137981 */ /* 0x000ea2000c1e1900 */
[----:B---3--:R-:W-:-:S03]  /*0740*/  VIMNMX3.U32 R22, R5, R22, R25, !PT ;  /* 0x000000160516720f */ /* 0x008fc60007800019 */
[----:B------:R-:W3:Y:S01]  /*0750*/  LDG.E R5, desc[UR16][R10.64+0x8] ;  /* 0x000008100a057981 */ /* 0x000ee2000c1e1900 */
[----:B----4-:R-:W-:-:S03]  /*0760*/  VIMNMX3.U32 R18, R18, R21, R24, !PT ;  /* 0x000000151212720f */ /* 0x010fc60007800018 */
[----:B------:R-:W3:Y:S01]  /*0770*/  LDG.E R0, desc[UR16][R10.64+0xc] ;  /* 0x00000c100a007981 */ /* 0x000ee2000c1e1900 */
[----:B------:R-:W-:-:S03]  /*0780*/  VIMNMX3.U32 R23, R17, R23, R14, !PT ;  /* 0x000000171117720f */ /* 0x000fc6000780000e */
[----:B------:R-:W4:Y:S04]  /*0790*/  LDG.E R25, desc[UR16][R6.64+0x10] ;  /* 0x0000101006197981 */ /* 0x000f28000c1e1900 */
[----:B------:R-:W4:Y:S01]  /*07a0*/  LDG.E R24, desc[UR16][R6.64+0x14] ;  /* 0x0000141006187981 */ /* 0x000f22000c1e1900 */
[----:B------:R-:W-:-:S03]  /*07b0*/  VIMNMX3.U32 R2, R18, R15, R2, !PT ;  /* 0x0000000f1202720f */ /* 0x000fc60007800002 */
[----:B------:R-:W5:Y:S04]  /*07c0*/  LDG.E R17, desc[UR16][R8.64+0x10] ;  /* 0x0000101008117981 */ /* 0x000f68000c1e1900 */
[----:B------:R-:W5:Y:S01]  /*07d0*/  LDG.E R18, desc[UR16][R8.64+0x14] ;  /* 0x0000141008127981 */ /* 0x000f62000c1e1900 */
[----:B------:R-:W-:-:S03]  /*07e0*/  VIMNMX3.U32 R16, R22, R16, R13, !PT ;  /* 0x000000101610720f */ /* 0x000fc6000780000d */
[----:B------:R-:W2:Y:S04]  /*07f0*/  LDG.E R20, desc[UR16][R10.64+0x14] ;  /* 0x000014100a147981 */ /* 0x000ea8000c1e1900 */
[----:B------:R-:W2:Y:S04]  /*0800*/  LDG.E R14, desc[UR16][R6.64+0x18] ;  /* 0x00001810060e7981 */ /* 0x000ea8000c1e1900 */
[----:B------:R-:W2:Y:S04]  /*0810*/  LDG.E R15, desc[UR16][R6.64+0x1c] ;  /* 0x00001c10060f7981 */ /* 0x000ea8000c1e1900 */
[----:B------:R-:W2:Y:S04]  /*0820*/  LDG.E R21, desc[UR16][R10.64+0x18] ;  /* 0x000018100a157981 */ /* 0x000ea8000c1e1900 */
[----:B------:R0:W2:Y:S04]  /*0830*/  LDG.E R22, desc[UR16][R10.64+0x1c] ;  /* 0x00001c100a167981 */ /* 0x0000a8000c1e1900 */
[----:B------:R-:W2:Y:S04]  /*0840*/  LDG.E R12, desc[UR16][R8.64+0x18] ;  /* 0x00001810080c7981 */ /* 0x000ea8000c1e1900 */
[----:B------:R-:W2:Y:S01]  /*0850*/  LDG.E R13, desc[UR16][R8.64+0x1c] ;  /* 0x00001c10080d7981 */ /* 0x000ea2000c1e1900 */
[----:B------:R-:W-:-:S04]  /*0860*/  UIADD3 UR4, UPT, UPT, UR4, 0x10, URZ ;  /* 0x0000001004047890 */ /* 0x000fc8000fffe0ff */
[----:B------:R-:W-:Y:S01]  /*0870*/  UISETP.NE.AND UP0, UPT, UR4, 0x100, UPT ;  /* 0x000001000400788c */ /* 0x000fe2000bf05270 */
[----:B---3--:R-:W-:Y:S02]  /*0880*/  VIMNMX3.U32 R27, R23, R5, R0, !PT ;  /* 0x00000005171b720f */ /* 0x008fe40007800000 */
[----:B------:R-:W-:Y:S02]  /*0890*/  IADD3 R5, P0, PT, R6, 0x40, RZ ;  /* 0x0000004006057810 */ /* 0x000fe40007f1e0ff */
[----:B------:R-:W-:Y:S02]  /*08a0*/  IADD3 R0, P1, PT, R8, 0x40, RZ ;  /* 0x0000004008007810 */ /* 0x000fe40007f3e0ff */
[----:B------:R-:W-:Y:S02]  /*08b0*/  IADD3.X R26, PT, PT, RZ, R7, RZ, P0, !PT ;  /* 0x00000007ff1a7210 */ /* 0x000fe400007fe4ff */
[----:B----4-:R-:W-:Y:S02]  /*08c0*/  VIMNMX3.U32 R2, R2, R25, R24, !PT ;  /* 0x000000190202720f */ /* 0x010fe40007800018 */
[----:B0-----:R-:W-:Y:S01]  /*08d0*/  IADD3 R10, P0, PT, R10, 0x40, RZ ;  /* 0x000000400a0a7810 */ /* 0x001fe20007f1e0ff */
[----:B------:R-:W-:Y:S01]  /*08e0*/  IMAD.X R23, RZ, RZ, R9, P1 ;  /* 0x000000ffff177224 */ /* 0x000fe200008e0609 */
[----:B-----5:R-:W-:-:S02]  /*08f0*/  VIMNMX3.U32 R16, R16, R17, R18, !PT ;  /* 0x000000111010720f */ /* 0x020fc40007800012 */
[----:B--2---:R-:W-:Y:S01]  /*0900*/  VIMNMX3.U32 R19, R27, R19, R20, !PT ;  /* 0x000000131b13720f */ /* 0x004fe20007800014 */
[----:B------:R-:W-:Y:S01]  /*0910*/  IMAD.X R11, RZ, RZ, R11, P0 ;  /* 0x000000ffff0b7224 */ /* 0x000fe200000e060b */
[----:B------:R-:W-:Y:S02]  /*0920*/  VIMNMX3.U32 R14, R2, R14, R15, !PT ;  /* 0x0000000e020e720f */ /* 0x000fe4000780000f */
[----:B------:R-:W-:Y:S02]  /*0930*/  VIMNMX3.U32 R21, R19, R21, R22, !PT ;  /* 0x000000151315720f */ /* 0x000fe40007800016 */
[----:B------:R-:W-:Y:S01]  /*0940*/  VIMNMX3.U32 R15, R16, R12, R13, !PT ;  /* 0x0000000c100f720f */ /* 0x000fe2000780000d */
[----:B------:R-:W-:Y:S06]  /*0950*/  BRA.U UP0, `(.L_x_2) ;  /* 0xfffffff900ac7547 */ /* 0x000fec000b83ffff */
[----:B------:R-:W0:Y:S01]  /*0960*/  S2UR UR5, SR_CgaCtaId ;  /* 0x00000000000579c3 */ /* 0x000e220000008800 */
[----:B------:R-:W-:Y:S02]  /*0970*/  UMOV UR4, 0x400 ;  /* 0x0000040000047882 */ /* 0x000fe40000000000 */
[----:B0-----:R-:W-:-:S09]  /*0980*/  ULEA UR4, UR5, UR4, 0x18 ;  /* 0x0000000405047291 */ /* 0x001fd2000f8ec0ff */
[----:B------:R1:W-:Y:S04]  /*0990*/  STS.64 [UR4], R14 ;  /* 0x0000000eff007988 */ /* 0x0003e80008000a04 */
[----:B------:R1:W-:Y:S02]  /*09a0*/  STS [UR4+0x8], R21 ;  /* 0x00000815ff007988 */ /* 0x0003e40008000804 */
.L_x_1:
[----:B0-----:R-:W-:Y:S05]  /*09b0*/  BSYNC.RECONVERGENT B0 ;  /* 0x0000000000007941 */ /* 0x001fea0003800200 */
.L_x_0:
[----:B-1----:R-:W0:Y:S01]  /*09c0*/  LDC.64 R14, c[0x0][0x390] ;  /* 0x0000e400ff0e7b82 */ /* 0x002e220000000a00 */
[----:B------:R-:W-:-:S04]  /*09d0*/  IADD3 R5, PT, PT, R4, -0x1, RZ ;  /* 0xffffffff04057810 */ /* 0x000fc80007ffe0ff */
[----:B------:R-:W-:-:S05]  /*09e0*/  SHF.R.U32.HI R12, RZ, 0x3, R5 ;  /* 0x00000003ff0c7819 */ /* 0x000fca0000011605 */
[----:B0-----:R-:W-:Y:S01]  /*09f0*/  IMAD.WIDE.U32 R14, R12, 0x4, R14 ;  /* 0x000000040c0e7825 */ /* 0x001fe200078e000e */
[----:B------:R-:W-:Y:S06]  /*0a00*/  BAR.SYNC.DEFER_BLOCKING 0x0 ;  /* 0x0000000000007b1d */ /* 0x000fec0000010000 */
[----:B------:R0:W2:Y:S02]  /*0a10*/  LDG.E R14, desc[UR16][R14.64] ;  /* 0x000000100e0e7981 */ /* 0x0000a4000c1e1900 */
[----:B------:R-:W1:Y:S01]  /*0a20*/  S2UR UR5, SR_CgaCtaId ;  /* 0x00000000000579c3 */ /* 0x000e620000008800 */
[----:B------:R-:W-:Y:S01]  /*0a30*/  UMOV UR4, 0x400 ;  /* 0x0000040000047882 */ /* 0x000fe20000000000 */
[----:B------:R-:W-:Y:S05]  /*0a40*/  WARPSYNC.ALL ;  /* 0x0000000000007948 */ /* 0x000fea0003800000 */
[----:B------:R-:W-:Y:S01]  /*0a50*/  BSSY.RECONVERGENT B2, `(.L_x_3) ;  /* 0x0000017000027945 */ /* 0x000fe20003800200 */
[----:B0-----:R-:W-:-:S04]  /*0a60*/  LEA R15, R5, 0x100, 0x8 ;  /* 0x00000100050f7811 */ /* 0x001fc800078e40ff */
[----:B------:R-:W-:Y:S01]  /*0a70*/  SHF.R.U32.HI R15, RZ, 0xb, R15 ;  /* 0x0000000bff0f7819 */ /* 0x000fe2000001160f */
[----:B-1----:R-:W-:-:S09]  /*0a80*/  ULEA UR4, UR5, UR4, 0x18 ;  /* 0x0000000405047291 */ /* 0x002fd2000f8ec0ff */
[----:B------:R-:W0:Y:S02]  /*0a90*/  LDS.128 R8, [UR4] ;  /* 0x00000004ff087984 */ /* 0x000e240008000c00 */
[----:B0-----:R-:W-:Y:S02]  /*0aa0*/  I2FP.F32.U32 R6, R8 ;  /* 0x0000000800067245 */ /* 0x001fe40000201000 */
[----:B------:R-:W-:Y:S02]  /*0ab0*/  I2FP.F32.U32 R8, R10 ;  /* 0x0000000a00087245 */ /* 0x000fe40000201000 */
[----:B------:R-:W0:Y:S02]  /*0ac0*/  MUFU.RCP R7, R6 ;  /* 0x0000000600077308 */ /* 0x000e240000001000 */
[----:B0-----:R-:W-:-:S04]  /*0ad0*/  FFMA R0, -R6, R7, 1 ;  /* 0x3f80000006007423 */ /* 0x001fc80000000107 */
[----:B------:R-:W-:Y:S01]  /*0ae0*/  FFMA R0, R7, R0, R7 ;  /* 0x0000000007007223 */ /* 0x000fe20000000007 */
[----:B------:R-:W-:Y:S02]  /*0af0*/  I2FP.F32.U32 R7, R9 ;  /* 0x0000000900077245 */ /* 0x000fe40000201000 */
[----:B------:R-:W-:Y:S02]  /*0b00*/  I2FP.F32.U32 R9, R3 ;  /* 0x0000000300097245 */ /* 0x000fe40000201000 */
[----:B--2---:R-:W-:-:S05]  /*0b10*/  I2FP.F32.U32 R23, R14 ;  /* 0x0000000e00177245 */ /* 0x004fca0000201000 */
[----:B------:R-:W-:-:S04]  /*0b20*/  FMUL R23, R23, 1600 ;  /* 0x44c8000017177820 */ /* 0x000fc80000400000 */
[----:B------:R-:W0:Y:S01]  /*0b30*/  FCHK P0, R23, R6 ;  /* 0x0000000617007302 */ /* 0x000e220000000000 */
[----:B------:R-:W-:-:S04]  /*0b40*/  FFMA R11, R23, R0, RZ ;  /* 0x00000000170b7223 */ /* 0x000fc800000000ff */
[----:B------:R-:W-:-:S04]  /*0b50*/  FFMA R14, -R6, R11, R23 ;  /* 0x0000000b060e7223 */ /* 0x000fc80000000117 */
[----:B------:R-:W-:Y:S01]  /*0b60*/  FFMA R14, R0, R14, R11 ;  /* 0x0000000e000e7223 */ /* 0x000fe2000000000b */
[----:B0-----:R-:W-:Y:S06]  /*0b70*/  @!P0 BRA `(.L_x_4) ;  /* 0x0000000000108947 */ /* 0x001fec0003800000 */
[----:B------:R-:W-:Y:S01]  /*0b80*/  IMAD.MOV.U32 R0, RZ, RZ, R6 ;  /* 0x000000ffff007224 */ /* 0x000fe200078e0006 */
[----:B------:R-:W-:-:S07]  /*0b90*/  MOV R2, 0xbb0 ;  /* 0x00000bb000027802 */ /* 0x000fce0000000f00 */
[----:B------:R-:W-:Y:S05]  /*0ba0*/  CALL.REL.NOINC `($__internal_0_$__cuda_sm3x_div_rn_noftz_f32_slowpath) ;  /* 0x0000001800947944 */ /* 0x000fea0003c00000 */
[----:B------:R-:W-:-:S07]  /*0bb0*/  IMAD.MOV.U32 R14, RZ, RZ, R0 ;  /* 0x000000ffff0e7224 */ /* 0x000fce00078e0000 */
.L_x_4:
[----:B------:R-:W-:Y:S05]  /*0bc0*/  BSYNC.RECONVERGENT B2 ;  /* 0x0000000000027941 */ /* 0x000fea0003800200 */
.L_x_3:
[----:B------:R-:W0:Y:S02]  /*0bd0*/  LDC.64 R10, c[0x0][0x390] ;  /* 0x0000e400ff0a7b82 */ /* 0x000e240000000a00 */
[----:B0-----:R-:W-:-:S06]  /*0be0*/  IMAD.WIDE.U32 R10, R15, 0x4, R10 ;  /* 0x000000040f0a7825 */ /* 0x001fcc00078e000a */
[----:B------:R-:W2:Y:S01]  /*0bf0*/  LDG.E R10, desc[UR16][R10.64] ;  /* 0x000000100a0a7981 */ /* 0x000ea2000c1e1900 */
[----:B------:R-:W0:Y:S01]  /*0c00*/  MUFU.RCP R13, R6 ;  /* 0x00000006000d7308 */ /* 0x000e220000001000 */
[----:B------:R-:W-:Y:S01]  /*0c10*/  BSSY.RECONVERGENT B2, `(.L_x_5) ;  /* 0x000000e000027945 */ /* 0x000fe20003800200 */
[----:B0-----:R-:W-:-:S04]  /*0c20*/  FFMA R2, -R6, R13, 1 ;  /* 0x3f80000006027423 */ /* 0x001fc8000000010d */
[----:B------:R-:W-:Y:S01]  /*0c30*/  FFMA R13, R13, R2, R13 ;  /* 0x000000020d0d7223 */ /* 0x000fe2000000000d */
[----:B--2---:R-:W-:-:S05]  /*0c40*/  I2FP.F32.U32 R0, R10 ;  /* 0x0000000a00007245 */ /* 0x004fca0000201000 */
[----:B------:R-:W-:-:S04]  /*0c50*/  FMUL R23, R0, 1600 ;  /* 0x44c8000000177820 */ /* 0x000fc80000400000 */
[----:B------:R-:W0:Y:S01]  /*0c60*/  FCHK P0, R23, R6 ;  /* 0x0000000617007302 */ /* 0x000e220000000000 */
[----:B------:R-:W-:-:S04]  /*0c70*/  FFMA R0, R13, R23, RZ ;  /* 0x000000170d007223 */ /* 0x000fc800000000ff */
[----:B------:R-:W-:-:S04]  /*0c80*/  FFMA R17, -R6, R0, R23 ;  /* 0x0000000006117223 */ /* 0x000fc80000000117 */
[----:B------:R-:W-:Y:S01]  /*0c90*/  FFMA R13, R13, R17, R0 ;  /* 0x000000110d0d7223 */ /* 0x000fe20000000000 */
[----:B0-----:R-:W-:Y:S06]  /*0ca0*/  @!P0 BRA `(.L_x_6) ;  /* 0x0000000000108947 */ /* 0x001fec0003800000 */
[----:B------:R-:W-:Y:S02]  /*0cb0*/  MOV R0, R6 ;  /* 0x0000000600007202 */ /* 0x000fe40000000f00 */
[----:B------:R-:W-:-:S07]  /*0cc0*/  MOV R2, 0xce0 ;  /* 0x00000ce000027802 */ /* 0x000fce0000000f00 */
[----:B------:R-:W-:Y:S05]  /*0cd0*/  CALL.REL.NOINC `($__internal_0_$__cuda_sm3x_div_rn_noftz_f32_slowpath) ;  /* 0x0000001800487944 */ /* 0x000fea0003c00000 */
[----:B------:R-:W-:-:S07]  /*0ce0*/  IMAD.MOV.U32 R13, RZ, RZ, R0 ;  /* 0x000000ffff0d7224 */ /* 0x000fce00078e0000 */
.L_x_6:
[----:B------:R-:W-:Y:S05]  /*0cf0*/  BSYNC.RECONVERGENT B2 ;  /* 0x0000000000027941 */ /* 0x000fea0003800200 */
.L_x_5:
        /* <DEDUP_REMOVED lines=17> */
[----:B------:R-:W-:-:S07]  /*0e10*/  MOV R11, R0 ;  /* 0x00000000000b7202 */ /* 0x000fce0000000f00 */
.L_x_8:
[----:B------:R-:W-:Y:S05]  /*0e20*/  BSYNC.RECONVERGENT B2 ;  /* 0x0000000000027941 */ /* 0x000fea0003800200 */
.L_x_7:
        /* <DEDUP_REMOVED lines=18> */
.L_x_10:
[----:B------:R-:W-:Y:S05]  /*0f50*/  BSYNC.RECONVERGENT B2 ;  /* 0x0000000000027941 */ /* 0x000fea0003800200 */
.L_x_9:
        /* <DEDUP_REMOVED lines=18> */
.L_x_12:
[----:B------:R-:W-:Y:S05]  /*1080*/  BSYNC.RECONVERGENT B2 ;  /* 0x0000000000027941 */ /* 0x000fea0003800200 */
.L_x_11:
[----:B------:R-:W0:Y:S02]  /*1090*/  LDC.64 R16, c[0x0][0x3a0] ;  /* 0x0000e800ff107b82 */ /* 0x000e240000000a00 */
[----:B0-----:R-:W-:-:S06]  /*10a0*/  IMAD.WIDE.U32 R16, R15, 0x4, R16 ;  /* 0x000000040f107825 */ /* 0x001fcc00078e0010 */
[----:B------:R-:W2:Y:S01]  /*10b0*/  LDG.E R16, desc[UR16][R16.64] ;  /* 0x0000001010107981 */ /* 0x000ea2000c1e1900 */
[----:B------:R-:W0:Y:S01]  /*10c0*/  MUFU.RCP R15, R8 ;  /* 0x00000008000f7308 */ /* 0x000e220000001000 */
[----:B------:R-:W-:Y:S01]  /*10d0*/  BSSY.RECONVERGENT B2, `(.L_x_13) ;  /* 0x000000d000027945 */ /* 0x000fe20003800200 */
[----:B0-----:R-:W-:Y:S01]  /*10e0*/  FFMA R2, -R8, R15, 1 ;  /* 0x3f80000008027423 */ /* 0x001fe2000000010f */
[----:B--2---:R-:W-:-:S05]  /*10f0*/  I2FP.F32.U32 R0, R16 ;  /* 0x0000001000007245 */ /* 0x004fca0000201000 */
[----:B------:R-:W-:Y:S01]  /*1100*/  FMUL R23, R0, 1600 ;  /* 0x44c8000000177820 */ /* 0x000fe20000400000 */
[----:B------:R-:W-:-:S03]  /*1110*/  FFMA R0, R15, R2, R15 ;  /* 0x000000020f007223 */ /* 0x000fc6000000000f */
        /* <DEDUP_REMOVED lines=8> */
.L_x_14:
[----:B------:R-:W-:Y:S05]  /*11a0*/  BSYNC.RECONVERGENT B2 ;  /* 0x0000000000027941 */ /* 0x000fea0003800200 */
.L_x_13:
[----:B------:R-:W0:Y:S01]  /*11b0*/  LDC.64 R16, c[0x0][0x390] ;  /* 0x0000e400ff107b82 */ /* 0x000e220000000a00 */
[----:B------:R-:W-:-:S05]  /*11c0*/  SHF.R.U32.HI R20, RZ, 0x3, R4 ;  /* 0x00000003ff147819 */ /* 0x000fca0000011604 */
[----:B0-----:R-:W-:-:S06]  /*11d0*/  IMAD.WIDE.U32 R16, R20, 0x4, R16 ;  /* 0x0000000414107825 */ /* 0x001fcc00078e0010 */
[----:B------:R-:W2:Y:S01]  /*11e0*/  LDG.E R16, desc[UR16][R16.64] ;  /* 0x0000001010107981 */ /* 0x000ea2000c1e1900 */
[CC--:B------:R-:W-:Y:S01]  /*11f0*/  FMNMX R2, R13.reuse, R14.reuse, !PT ;  /* 0x0000000e0d027209 */ /* 0x0c0fe20007800000 */
[----:B------:R-:W-:Y:S01]  /*1200*/  BSSY.RECONVERGENT B2, `(.L_x_15) ;  /* 0x000002b000027945 */ /* 0x000fe20003800200 */
[----:B------:R-:W-:Y:S02]  /*1210*/  FMNMX R14, R13, R14, PT ;  /* 0x0000000e0d0e7209 */ /* 0x000fe40003800000 */
[-C--:B------:R-:W-:Y:S01]  /*1220*/  FMNMX R15, R10, R11.reuse, !PT ;  /* 0x0000000b0a0f7209 */ /* 0x080fe20007800000 */
[----:B------:R-:W-:Y:S01]  /*1230*/  FADD R2, R2, 1 ;  /* 0x3f80000002027421 */ /* 0x000fe20000000000 */
[----:B------:R-:W-:Y:S01]  /*1240*/  FMNMX R10, R10, R11, PT ;  /* 0x0000000b0a0a7209 */ /* 0x000fe20003800000 */
[----:B------:R-:W-:Y:S01]  /*1250*/  FADD R14, R14, -1 ;  /* 0xbf8000000e0e7421 */ /* 0x000fe20000000000 */
[-C--:B------:R-:W-:Y:S01]  /*1260*/  FMNMX R11, R0, R12.reuse, !PT ;  /* 0x0000000c000b7209 */ /* 0x080fe20007800000 */
[----:B------:R-:W0:Y:S01]  /*1270*/  MUFU.RCP R13, R6 ;  /* 0x00000006000d7308 */ /* 0x000e220000001000 */
[-C--:B------:R-:W-:Y:S01]  /*1280*/  FSETP.GE.AND P0, PT, R2, R9.reuse, PT ;  /* 0x000000090200720b */ /* 0x080fe20003f06000 */
[----:B------:R-:W-:Y:S01]  /*1290*/  FADD R18, R15, 1 ;  /* 0x3f8000000f127421 */ /* 0x000fe20000000000 */
[----:B------:R-:W-:Y:S01]  /*12a0*/  FADD R10, R10, -1 ;  /* 0xbf8000000a0a7421 */ /* 0x000fe20000000000 */
[----:B------:R-:W-:Y:S01]  /*12b0*/  FADD R2, R11, 1 ;  /* 0x3f8000000b027421 */ /* 0x000fe20000000000 */
[-C--:B------:R-:W-:Y:S01]  /*12c0*/  FSETP.GTU.OR P0, PT, R14, R9.reuse, !P0 ;  /* 0x000000090e00720b */ /* 0x080fe2000470c400 */
[----:B------:R-:W-:Y:S01]  /*12d0*/  HFMA2 R11, -RZ, RZ, 0, 1.5199184417724609375e-05 ;  /* 0x000000ffff0b7431 */ /* 0x000fe200000001ff */
[----:B------:R-:W-:Y:S01]  /*12e0*/  FSETP.GE.AND P1, PT, R18, R9, PT ;  /* 0x000000091200720b */ /* 0x000fe20003f26000 */
[----:B------:R-:W-:Y:S01]  /*12f0*/  IMAD.MOV.U32 R15, RZ, RZ, 0xff ;  /* 0x000000ffff0f7424 */ /* 0x000fe200078e00ff */
[----:B------:R-:W-:-:S02]  /*1300*/  FMNMX R0, R0, R12, PT ;  /* 0x0000000c00007209 */ /* 0x000fc40003800000 */
[-C--:B------:R-:W-:Y:S02]  /*1310*/  FSETP.GTU.OR P1, PT, R10, R9.reuse, !P1 ;  /* 0x000000090a00720b */ /* 0x080fe40004f2c400 */
[----:B------:R-:W-:Y:S01]  /*1320*/  PRMT R10, RZ, 0x7610, R10 ;  /* 0x00007610ff0a7816 */ /* 0x000fe2000000000a */
[----:B------:R-:W-:Y:S01]  /*1330*/  FADD R0, R0, -1 ;  /* 0xbf80000000007421 */ /* 0x000fe20000000000 */
[----:B------:R-:W-:Y:S01]  /*1340*/  FSETP.GE.AND P2, PT, R2, R9, PT ;  /* 0x000000090200720b */ /* 0x000fe20003f46000 */
[----:B0-----:R-:W-:Y:S02]  /*1350*/  FFMA R2, -R6, R13, 1 ;  /* 0x3f80000006027423 */ /* 0x001fe4000000010d */
[----:B------:R-:W-:Y:S02]  /*1360*/  @!P0 PRMT R10, R11, 0x7610, R10 ;  /* 0x000076100b0a8816 */ /* 0x000fe4000000000a */
[----:B------:R-:W-:Y:S01]  /*1370*/  FSETP.GTU.OR P2, PT, R0, R9, !P2 ;  /* 0x000000090000720b */ /* 0x000fe2000574c400 */
[----:B------:R-:W-:Y:S01]  /*1380*/  FFMA R13, R13, R2, R13 ;  /* 0x000000020d0d7223 */ /* 0x000fe2000000000d */
[----:B------:R-:W-:-:S02]  /*1390*/  PRMT R11, RZ, 0x7610, R11 ;  /* 0x00007610ff0b7816 */ /* 0x000fc4000000000b */
[----:B------:R-:W-:Y:S02]  /*13a0*/  PRMT R12, RZ, 0x7610, R12 ;  /* 0x00007610ff0c7816 */ /* 0x000fe4000000000c */
[----:B------:R-:W-:-:S04]  /*13b0*/  LEA R14, R5, 0x200, 0x8 ;  /* 0x00000200050e7811 */ /* 0x000fc800078e40ff */
[----:B------:R-:W-:-:S03]  /*13c0*/  SHF.R.U32.HI R14, RZ, 0xb, R14 ;  /* 0x0000000bff0e7819 */ /* 0x000fc6000001160e */
[----:B------:R-:W-:Y:S02]  /*13d0*/  @!P2 PRMT R12, R15, 0x7610, R12 ;  /* 0x000076100f0ca816 */ /* 0x000fe4000000000c */
[----:B--2---:R-:W-:-:S05]  /*13e0*/  I2FP.F32.U32 R16, R16 ;  /* 0x0000001000107245 */ /* 0x004fca0000201000 */
[----:B------:R-:W-:Y:S01]  /*13f0*/  FMUL R23, R16, 1600 ;  /* 0x44c8000010177820 */ /* 0x000fe20000400000 */
[----:B------:R-:W-:-:S03]  /*1400*/  IMAD.MOV.U32 R16, RZ, RZ, 0xff ;  /* 0x000000ffff107424 */ /* 0x000fc600078e00ff */
[----:B------:R-:W0:Y:S01]  /*1410*/  FCHK P0, R23, R6 ;  /* 0x0000000617007302 */ /* 0x000e220000000000 */
[----:B------:R-:W-:Y:S01]  /*1420*/  FFMA R0, R13, R23, RZ ;  /* 0x000000170d007223 */ /* 0x000fe200000000ff */
[----:B------:R-:W-:-:S03]  /*1430*/  @!P1 PRMT R11, R16, 0x7610, R11 ;  /* 0x00007610100b9816 */ /* 0x000fc6000000000b */
[----:B------:R-:W-:-:S04]  /*1440*/  FFMA R2, -R6, R0, R23 ;  /* 0x0000000006027223 */ /* 0x000fc80000000117 */
[----:B------:R-:W-:Y:S01]  /*1450*/  FFMA R13, R13, R2, R0 ;  /* 0x000000020d0d7223 */ /* 0x000fe20000000000 */
[----:B0-----:R-:W-:Y:S06]  /*1460*/  @!P0 BRA `(.L_x_16) ;  /* 0x0000000000108947 */ /* 0x001fec0003800000 */
[----:B------:R-:W-:Y:S02]  /*1470*/  MOV R0, R6 ;  /* 0x0000000600007202 */ /* 0x000fe40000000f00 */
[----:B------:R-:W-:-:S07]  /*1480*/  MOV R2, 0x14a0 ;  /* 0x000014a000027802 */ /* 0x000fce0000000f00 */
[----:B------:R-:W-:Y:S05]  /*1490*/  CALL.REL.NOINC `($__internal_0_$__cuda_sm3x_div_rn_noftz_f32_slowpath) ;  /* 0x0000001000587944 */ /* 0x000fea0003c00000 */
[----:B------:R-:W-:-:S07]  /*14a0*/  IMAD.MOV.U32 R13, RZ, RZ, R0 ;  /* 0x000000ffff0d7224 */ /* 0x000fce00078e0000 */
.L_x_16:
[----:B------:R-:W-:Y:S05]  /*14b0*/  BSYNC.RECONVERGENT B2 ;  /* 0x0000000000027941 */ /* 0x000fea0003800200 */
.L_x_15:
        /* <DEDUP_REMOVED lines=18> */
.L_x_18:
[----:B------:R-:W-:Y:S05]  /*15e0*/  BSYNC.RECONVERGENT B2 ;  /* 0x0000000000027941 */ /* 0x000fea0003800200 */
.L_x_17:
        /* <DEDUP_REMOVED lines=15> */
[----:B------:R-:W-:Y:S01]  /*16e0*/  MOV R2, 0x1710 ;  /* 0x0000171000027802 */ /* 0x000fe20000000f00 */
[----:B------:R-:W-:-:S07]  /*16f0*/  IMAD.MOV.U32 R0, RZ, RZ, R7 ;  /* 0x000000ffff007224 */ /* 0x000fce00078e0007 */
[----:B------:R-:W-:Y:S05]  /*1700*/  CALL.REL.NOINC `($__internal_0_$__cuda_sm3x_div_rn_noftz_f32_slowpath) ;  /* 0x0000000c00bc7944 */ /* 0x000fea0003c00000 */
[----:B------:R-:W-:-:S07]  /*1710*/  MOV R15, R0 ;  /* 0x00000000000f7202 */ /* 0x000fce0000000f00 */
.L_x_20:
[----:B------:R-:W-:Y:S05]  /*1720*/  BSYNC.RECONVERGENT B2 ;  /* 0x0000000000027941 */ /* 0x000fea0003800200 */
.L_x_19:
        /* <DEDUP_REMOVED lines=19> */
.L_x_22:
[----:B------:R-:W-:Y:S05]  /*1860*/  BSYNC.RECONVERGENT B2 ;  /* 0x0000000000027941 */ /* 0x000fea0003800200 */
.L_x_21:
        /* <DEDUP_REMOVED lines=18> */
.L_x_24:
[----:B------:R-:W-:Y:S05]  /*1990*/  BSYNC.RECONVERGENT B2 ;  /* 0x0000000000027941 */ /* 0x000fea0003800200 */
.L_x_23:
        /* <DEDUP_REMOVED lines=17> */
.L_x_26:
[----:B------:R-:W-:Y:S05]  /*1ab0*/  BSYNC.RECONVERGENT B2 ;  /* 0x0000000000027941 */ /* 0x000fea0003800200 */
.L_x_25:
[CC--:B------:R-:W-:Y:S01]  /*1ac0*/  FMNMX R2, R16.reuse, R13.reuse, !PT ;  /* 0x0000000d10027209 */ /* 0x0c0fe20007800000 */
[----:B------:R-:W-:Y:S01]  /*1ad0*/  BSSY.RECONVERGENT B2, `(.L_x_27) ;  /* 0x00000a8000027945 */ /* 0x000fe20003800200 */
[----:B------:R-:W-:Y:S02]  /*1ae0*/  FMNMX R13, R16, R13, PT ;  /* 0x0000000d100d7209 */ /* 0x000fe40003800000 */
[-C--:B------:R-:W-:Y:S01]  /*1af0*/  FMNMX R14, R18, R15.reuse, !PT ;  /* 0x0000000f120e7209 */ /* 0x080fe20007800000 */
[----:B------:R-:W-:Y:S01]  /*1b00*/  FADD R2, R2, 1 ;  /* 0x3f80000002027421 */ /* 0x000fe20000000000 */
[-C--:B------:R-:W-:Y:S02]  /*1b10*/  FMNMX R16, R0, R20.reuse, !PT ;  /* 0x0000001400107209 */ /* 0x080fe40007800000 */
[----:B------:R-:W-:Y:S01]  /*1b20*/  FMNMX R15, R18, R15, PT ;  /* 0x0000000f120f7209 */ /* 0x000fe20003800000 */
[----:B------:R-:W-:Y:S01]  /*1b30*/  FADD R14, R14, 1 ;  /* 0x3f8000000e0e7421 */ /* 0x000fe20000000000 */
[----:B------:R-:W-:Y:S01]  /*1b40*/  FMNMX R20, R0, R20, PT ;  /* 0x0000001400147209 */ /* 0x000fe20003800000 */
[----:B------:R-:W-:Y:S01]  /*1b50*/  FADD R16, R16, 1 ;  /* 0x3f80000010107421 */ /* 0x000fe20000000000 */
[-C--:B------:R-:W-:Y:S01]  /*1b60*/  FSETP.GE.AND P1, PT, R2, R9.reuse, PT ;  /* 0x000000090200720b */ /* 0x080fe20003f26000 */
[----:B------:R-:W-:Y:S01]  /*1b70*/  FADD R0, R13, -1 ;  /* 0xbf8000000d007421 */ /* 0x000fe20000000000 */
[----:B------:R-:W-:Y:S01]  /*1b80*/  FADD R2, R15, -1 ;  /* 0xbf8000000f027421 */ /* 0x000fe20000000000 */
[----:B------:R-:W-:Y:S01]  /*1b90*/  FADD R20, R20, -1 ;  /* 0xbf80000014147421 */ /* 0x000fe20000000000 */
[-C--:B------:R-:W-:Y:S01]  /*1ba0*/  FSETP.GE.AND P2, PT, R14, R9.reuse, PT ;  /* 0x000000090e00720b */ /* 0x080fe20003f46000 */
[----:B------:R-:W-:Y:S01]  /*1bb0*/  HFMA2 R13, -RZ, RZ, 0, 1.5199184417724609375e-05 ;  /* 0x000000ffff0d7431 */ /* 0x000fe200000001ff */
[----:B------:R-:W-:-:S02]  /*1bc0*/  FSETP.GE.AND P0, PT, R16, R9, PT ;  /* 0x000000091000720b */ /* 0x000fc40003f06000 */
[----:B------:R-:W-:Y:S02]  /*1bd0*/  ISETP.GT.U32.AND P3, PT, R4, 0x7fd, PT ;  /* 0x000007fd0400780c */ /* 0x000fe40003f64070 */
[-C--:B------:R-:W-:Y:S01]  /*1be0*/  FSETP.GTU.OR P1, PT, R0, R9.reuse, !P1 ;  /* 0x000000090000720b */ /* 0x080fe20004f2c400 */
[----:B------:R-:W-:Y:S01]  /*1bf0*/  IMAD.MOV.U32 R0, RZ, RZ, 0xff ;  /* 0x000000ffff007424 */ /* 0x000fe200078e00ff */
[-C--:B------:R-:W-:Y:S01]  /*1c00*/  FSETP.GTU.OR P2, PT, R2, R9.reuse, !P2 ;  /* 0x000000090200720b */ /* 0x080fe2000574c400 */
[----:B------:R-:W-:Y:S01]  /*1c10*/  IMAD.MOV.U32 R2, RZ, RZ, 0xff ;  /* 0x000000ffff027424 */ /* 0x000fe200078e00ff */
[----:B------:R-:W-:-:S09]  /*1c20*/  FSETP.GTU.OR P0, PT, R20, R9, !P0 ;  /* 0x000000091400720b */ /* 0x000fd2000470c400 */
[----:B------:R-:W-:Y:S02]  /*1c30*/  @!P1 PRMT R10, R0, 0x7610, R10 ;  /* 0x00007610000a9816 */ /* 0x000fe4000000000a */
[----:B------:R-:W-:Y:S02]  /*1c40*/  @!P2 PRMT R11, R2, 0x7610, R11 ;  /* 0x00007610020ba816 */ /* 0x000fe4000000000b */
[----:B------:R-:W-:Y:S01]  /*1c50*/  @!P0 PRMT R12, R13, 0x7610, R12 ;  /* 0x000076100d0c8816 */ /* 0x000fe2000000000c */
[----:B------:R-:W-:Y:S06]  /*1c60*/  @P3 BRA `(.L_x_28) ;  /* 0x0000000800383947 */ /* 0x000fec0003800000 */
[----:B------:R-:W0:Y:S01]  /*1c70*/  LDC.64 R16, c[0x0][0x390] ;  /* 0x0000e400ff107b82 */ /* 0x000e220000000a00 */
[----:B------:R-:W-:-:S05]  /*1c80*/  VIADD R13, R4, 0x1 ;  /* 0x00000001040d7836 */ /* 0x000fca0000000000 */
[----:B------:R-:W-:-:S05]  /*1c90*/  SHF.R.U32.HI R13, RZ, 0x3, R13 ;  /* 0x00000003ff0d7819 */ /* 0x000fca000001160d */
[----:B0-----:R-:W-:-:S06]  /*1ca0*/  IMAD.WIDE.U32 R16, R13, 0x4, R16 ;  /* 0x000000040d107825 */ /* 0x001fcc00078e0010 */
[----:B------:R-:W2:Y:S01]  /*1cb0*/  LDG.E R16, desc[UR16][R16.64] ;  /* 0x0000001010107981 */ /* 0x000ea2000c1e1900 */
[----:B------:R-:W0:Y:S01]  /*1cc0*/  MUFU.RCP R15, R6 ;  /* 0x00000006000f7308 */ /* 0x000e220000001000 */
[----:B------:R-:W-:Y:S01]  /*1cd0*/  LEA R5, R5, 0x300, 0x8 ;  /* 0x0000030005057811 */ /* 0x000fe200078e40ff */
[----:B------:R-:W-:Y:S03]  /*1ce0*/  BSSY.RECONVERGENT B3, `(.L_x_29) ;  /* 0x000000f000037945 */ /* 0x000fe60003800200 */
[----:B------:R-:W-:Y:S01]  /*1cf0*/  SHF.R.U32.HI R5, RZ, 0xb, R5 ;  /* 0x0000000bff057819 */ /* 0x000fe20000011605 */
        /* <DEDUP_REMOVED lines=13> */
.L_x_30:
[----:B------:R-:W-:Y:S05]  /*1dd0*/  BSYNC.RECONVERGENT B3 ;  /* 0x0000000000037941 */ /* 0x000fea0003800200 */
.L_x_29:
        /* <DEDUP_REMOVED lines=18> */
.L_x_32:
[----:B------:R-:W-:Y:S05]  /*1f00*/  BSYNC.RECONVERGENT B3 ;  /* 0x0000000000037941 */ /* 0x000fea0003800200 */
.L_x_31:
        /* <DEDUP_REMOVED lines=14> */
[----:B------:R-:W-:Y:S01]  /*1ff0*/  MOV R23, R0 ;  /* 0x0000000000177202 */ /* 0x000fe20000000f00 */
[----:B------:R-:W-:Y:S01]  /*2000*/  IMAD.MOV.U32 R0, RZ, RZ, R7 ;  /* 0x000000ffff007224 */ /* 0x000fe200078e0007 */
[----:B------:R-:W-:-:S07]  /*2010*/  MOV R2, 0x2030 ;  /* 0x0000203000027802 */ /* 0x000fce0000000f00 */
[----:B------:R-:W-:Y:S05]  /*2020*/  CALL.REL.NOINC `($__internal_0_$__cuda_sm3x_div_rn_noftz_f32_slowpath) ;  /* 0x0000000400747944 */ /* 0x000fea0003c00000 */
[----:B------:R-:W-:-:S07]  /*2030*/  IMAD.MOV.U32 R27, RZ, RZ, R0 ;  /* 0x000000ffff1b7224 */ /* 0x000fce00078e0000 */
.L_x_34:
[----:B------:R-:W-:Y:S05]  /*2040*/  BSYNC.RECONVERGENT B3 ;  /* 0x0000000000037941 */ /* 0x000fea0003800200 */
.L_x_33:
        /* <DEDUP_REMOVED lines=18> */
.L_x_36:
[----:B------:R-:W-:Y:S05]  /*2170*/  BSYNC.RECONVERGENT B3 ;  /* 0x0000000000037941 */ /* 0x000fea0003800200 */
.L_x_35:
        /* <DEDUP_REMOVED lines=18> */
.L_x_38:
[----:B------:R-:W-:Y:S05]  /*22a0*/  BSYNC.RECONVERGENT B3 ;  /* 0x0000000000037941 */ /* 0x000fea0003800200 */
.L_x_37:
        /* <DEDUP_REMOVED lines=17> */
.L_x_40:
[----:B------:R-:W-:Y:S05]  /*23c0*/  BSYNC.RECONVERGENT B3 ;  /* 0x0000000000037941 */ /* 0x000fea0003800200 */
.L_x_39:
[CC--:B------:R-:W-:Y:S02]  /*23d0*/  FMNMX R2, R15.reuse, R14.reuse, !PT ;  /* 0x0000000e0f027209 */ /* 0x0c0fe40007800000 */
[----:B------:R-:W-:Y:S02]  /*23e0*/  FMNMX R5, R6, R27, !PT ;  /* 0x0000001b06057209 */ /* 0x000fe40007800000 */
[----:B------:R-:W-:Y:S01]  /*23f0*/  FMNMX R13, R0, R7, !PT ;  /* 0x00000007000d7209 */ /* 0x000fe20007800000 */
[----:B------:R-:W-:Y:S01]  /*2400*/  FADD R2, R2, 1 ;  /* 0x3f80000002027421 */ /* 0x000fe20000000000 */
[----:B------:R-:W-:Y:S01]  /*2410*/  FMNMX R14, R15, R14, PT ;  /* 0x0000000e0f0e7209 */ /* 0x000fe20003800000 */
[----:B------:R-:W-:Y:S01]  /*2420*/  FADD R8, R5, 1 ;  /* 0x3f80000005087421 */ /* 0x000fe20000000000 */
[----:B------:R-:W-:Y:S01]  /*2430*/  FMNMX R6, R6, R27, PT ;  /* 0x0000001b06067209 */ /* 0x000fe20003800000 */
[----:B------:R-:W-:Y:S01]  /*2440*/  IMAD.MOV.U32 R5, RZ, RZ, 0xff ;  /* 0x000000ffff057424 */ /* 0x000fe200078e00ff */
[----:B------:R-:W-:Y:S01]  /*2450*/  FMNMX R0, R0, R7, PT ;  /* 0x0000000700007209 */ /* 0x000fe20003800000 */
[----:B------:R-:W-:Y:S01]  /*2460*/  FADD R14, R14, -1 ;  /* 0xbf8000000e0e7421 */ /* 0x000fe20000000000 */
[-C--:B------:R-:W-:Y:S01]  /*2470*/  FSETP.GE.AND P0, PT, R2, R9.reuse, PT ;  /* 0x000000090200720b */ /* 0x080fe20003f06000 */
[----:B------:R-:W-:Y:S01]  /*2480*/  FADD R2, R13, 1 ;  /* 0x3f8000000d027421 */ /* 0x000fe20000000000 */
[----:B------:R-:W-:Y:S01]  /*2490*/  FADD R6, R6, -1 ;  /* 0xbf80000006067421 */ /* 0x000fe20000000000 */
[----:B------:R-:W-:Y:S01]  /*24a0*/  FADD R0, R0, -1 ;  /* 0xbf80000000007421 */ /* 0x000fe20000000000 */
[----:B------:R-:W-:-:S02]  /*24b0*/  FSETP.GE.AND P2, PT, R8, R9, PT ;  /* 0x000000090800720b */ /* 0x000fc40003f46000 */
[-C--:B------:R-:W-:Y:S01]  /*24c0*/  FSETP.GE.AND P1, PT, R2, R9.reuse, PT ;  /* 0x000000090200720b */ /* 0x080fe20003f26000 */
[----:B------:R-:W-:Y:S01]  /*24d0*/  HFMA2 R2, -RZ, RZ, 0, 1.5199184417724609375e-05 ;  /* 0x000000ffff027431 */ /* 0x000fe200000001ff */
[-C--:B------:R-:W-:Y:S02]  /*24e0*/  FSETP.GTU.OR P0, PT, R14, R9.reuse, !P0 ;  /* 0x000000090e00720b */ /* 0x080fe4000470c400 */
[-C--:B------:R-:W-:Y:S02]  /*24f0*/  FSETP.GTU.OR P2, PT, R6, R9.reuse, !P2 ;  /* 0x000000090600720b */ /* 0x080fe4000574c400 */
[----:B------:R-:W-:Y:S01]  /*2500*/  FSETP.GTU.OR P1, PT, R0, R9, !P1 ;  /* 0x000000090000720b */ /* 0x000fe20004f2c400 */
[----:B------:R-:W-:-:S08]  /*2510*/  IMAD.MOV.U32 R0, RZ, RZ, 0xff ;  /* 0x000000ffff007424 */ /* 0x000fd000078e00ff */
[----:B------:R-:W-:Y:S02]  /*2520*/  @!P0 PRMT R10, R0, 0x7610, R10 ;  /* 0x00007610000a8816 */ /* 0x000fe4000000000a */
[----:B------:R-:W-:Y:S02]  /*2530*/  @!P2 PRMT R11, R2, 0x7610, R11 ;  /* 0x00007610020ba816 */ /* 0x000fe4000000000b */
[----:B------:R-:W-:-:S07]  /*2540*/  @!P1 PRMT R12, R5, 0x7610, R12 ;  /* 0x00007610050c9816 */ /* 0x000fce000000000c */
.L_x_28:
[----:B------:R-:W-:Y:S05]  /*2550*/  BSYNC.RECONVERGENT B2 ;  /* 0x0000000000027941 */ /* 0x000fea0003800200 */
.L_x_27:
[----:B------:R-:W0:Y:S01]  /*2560*/  LDCU UR4, c[0x0][0x380] ;  /* 0x00007000ff0477ac */ /* 0x000e220008000800 */
[----:B------:R-:W-:Y:S01]  /*2570*/  HFMA2 R0, -RZ, RZ, 0, 1.5199184417724609375e-05 ;  /* 0x000000ffff007431 */ /* 0x000fe200000001ff */
[----:B------:R-:W-:Y:S01]  /*2580*/  PRMT R11, R11, 0x7604, R10 ;  /* 0x000076040b0b7816 */ /* 0x000fe2000000000a */
[----:B------:R-:W-:Y:S01]  /*2590*/  VIADD R4, R4, UR6 ;  /* 0x0000000604047c36 */ /* 0x000fe20008000000 */
[----:B------:R-:W-:Y:S02]  /*25a0*/  IADD3 R5, PT, PT, R3, UR7, RZ ;  /* 0x0000000703057c10 */ /* 0x000fe4000fffe0ff */
[----:B------:R-:W-:Y:S01]  /*25b0*/  PRMT R11, R12, 0x7054, R11 ;  /* 0x000070540c0b7816 */ /* 0x000fe2000000000b */
[----:B------:R-:W-:-:S03]  /*25c0*/  IMAD.SHL.U32 R4, R4, 0x4, RZ ;  /* 0x0000000404047824 */ /* 0x000fc600078e00ff */
[----:B------:R-:W-:-:S04]  /*25d0*/  PRMT R11, R0, 0x654, R11 ;  /* 0x00000654000b7816 */ /* 0x000fc8000000000b */
[----:B0-----:R0:W-:Y:S02]  /*25e0*/  SUST.D.BA.2D.STRONG.SM.TRAP [R4], R11, UR4 ;  /* 0x70ff040b04007f9d */ /* 0x0011e4000810a900 */
[----:B0-----:R-:W-:Y:S05]  /*25f0*/  EXIT ;  /* 0x000000000000794d */ /* 0x001fea0003800000 */
        .weak           $__internal_0_$__cuda_sm3x_div_rn_noftz_f32_slowpath
        .type           $__internal_0_$__cuda_sm3x_div_rn_noftz_f32_slowpath,@function
        .size           $__internal_0_$__cuda_sm3x_div_rn_noftz_f32_slowpath,(.L_x_53 - $__internal_0_$__cuda_sm3x_div_rn_noftz_f32_slowpath)
$__internal_0_$__cuda_sm3x_div_rn_noftz_f32_slowpath:
[----:B------:R-:W-:Y:S01]  /*2600*/  SHF.R.U32.HI R17, RZ, 0x17, R0 ;  /* 0x00000017ff117819 */ /* 0x000fe20000011600 */
[----:B------:R-:W-:Y:S01]  /*2610*/  BSSY.RECONVERGENT B0, `(.L_x_41) ;  /* 0x0000062000007945 */ /* 0x000fe20003800200 */
[----:B------:R-:W-:Y:S02]  /*2620*/  SHF.R.U32.HI R22, RZ, 0x17, R23 ;  /* 0x00000017ff167819 */ /* 0x000fe40000011617 */
[----:B------:R-:W-:Y:S02]  /*2630*/  LOP3.LUT R17, R17, 0xff, RZ, 0xc0, !PT ;  /* 0x000000ff11117812 */ /* 0x000fe400078ec0ff */
[----:B------:R-:W-:Y:S02]  /*2640*/  LOP3.LUT R22, R22, 0xff, RZ, 0xc0, !PT ;  /* 0x000000ff16167812 */ /* 0x000fe400078ec0ff */
[----:B------:R-:W-:-:S03]  /*2650*/  IADD3 R21, PT, PT, R17, -0x1, RZ ;  /* 0xffffffff11157810 */ /* 0x000fc60007ffe0ff */
[----:B------:R-:W-:Y:S01]  /*2660*/  VIADD R24, R22, 0xffffffff ;  /* 0xffffffff16187836 */ /* 0x000fe20000000000 */
[----:B------:R-:W-:-:S04]  /*2670*/  ISETP.GT.U32.AND P0, PT, R21, 0xfd, PT ;  /* 0x000000fd1500780c */ /* 0x000fc80003f04070 */
[----:B------:R-:W-:-:S13]  /*2680*/  ISETP.GT.U32.OR P0, PT, R24, 0xfd, P0 ;  /* 0x000000fd1800780c */ /* 0x000fda0000704470 */
[----:B------:R-:W-:Y:S01]  /*2690*/  @!P0 MOV R19, RZ ;  /* 0x000000ff00138202 */ /* 0x000fe20000000f00 */
[----:B------:R-:W-:Y:S06]  /*26a0*/  @!P0 BRA `(.L_x_42) ;  /* 0x00000000005c8947 */ /* 0x000fec0003800000 */
[----:B------:R-:W-:Y:S02]  /*26b0*/  FSETP.GTU.FTZ.AND P0, PT, |R23|, +INF , PT ;  /* 0x7f8000001700780b */ /* 0x000fe40003f1c200 */
[----:B------:R-:W-:-:S04]  /*26c0*/  FSETP.GTU.FTZ.AND P1, PT, |R0|, +INF , PT ;  /* 0x7f8000000000780b */ /* 0x000fc80003f3c200 */
[----:B------:R-:W-:-:S13]  /*26d0*/  PLOP3.LUT P0, PT, P0, P1, PT, 0xf8, 0x8f ;  /* 0x00000000008f781c */ /* 0x000fda0000703f70 */
[----:B------:R-:W-:Y:S05]  /*26e0*/  @P0 BRA `(.L_x_43) ;  /* 0x00000004004c0947 */ /* 0x000fea0003800000 */
[----:B------:R-:W-:-:S13]  /*26f0*/  LOP3.LUT P0, RZ, R0, 0x7fffffff, R23, 0xc8, !PT ;  /* 0x7fffffff00ff7812 */ /* 0x000fda000780c817 */
[----:B------:R-:W-:Y:S05]  /*2700*/  @!P0 BRA `(.L_x_44) ;  /* 0x00000004003c8947 */ /* 0x000fea0003800000 */
[C---:B------:R-:W-:Y:S02]  /*2710*/  FSETP.NEU.FTZ.AND P1, PT, |R23|.reuse, +INF , PT ;  /* 0x7f8000001700780b */ /* 0x040fe40003f3d200 */
[----:B------:R-:W-:Y:S02]  /*2720*/  FSETP.NEU.FTZ.AND P2, PT, |R0|, +INF , PT ;  /* 0x7f8000000000780b */ /* 0x000fe40003f5d200 */
[----:B------:R-:W-:-:S11]  /*2730*/  FSETP.NEU.FTZ.AND P0, PT, |R23|, +INF , PT ;  /* 0x7f8000001700780b */ /* 0x000fd60003f1d200 */
[----:B------:R-:W-:Y:S05]  /*2740*/  @!P2 BRA !P1, `(.L_x_44) ;  /* 0x00000004002ca947 */ /* 0x000fea0004800000 */
[----:B------:R-:W-:-:S04]  /*2750*/  LOP3.LUT P1, RZ, R23, 0x7fffffff, RZ, 0xc0, !PT ;  /* 0x7fffffff17ff7812 */ /* 0x000fc8000782c0ff */
[----:B------:R-:W-:-:S13]  /*2760*/  PLOP3.LUT P1, PT, P2, P1, PT, 0x2f, 0xf2 ;  /* 0x0000000000f2781c */ /* 0x000fda0001722577 */
[----:B------:R-:W-:Y:S05]  /*2770*/  @P1 BRA `(.L_x_45) ;  /* 0x0000000400181947 */ /* 0x000fea0003800000 */
[----:B------:R-:W-:-:S04]  /*2780*/  LOP3.LUT P1, RZ, R0, 0x7fffffff, RZ, 0xc0, !PT ;  /* 0x7fffffff00ff7812 */ /* 0x000fc8000782c0ff */
[----:B------:R-:W-:-:S13]  /*2790*/  PLOP3.LUT P0, PT, P0, P1, PT, 0x2f, 0xf2 ;  /* 0x0000000000f2781c */ /* 0x000fda0000702577 */
[----:B------:R-:W-:Y:S05]  /*27a0*/  @P0 BRA `(.L_x_46) ;  /* 0x0000000400000947 */ /* 0x000fea0003800000 */
[----:B------:R-:W-:Y:S02]  /*27b0*/  ISETP.GE.AND P0, PT, R24, RZ, PT ;  /* 0x000000ff1800720c */ /* 0x000fe40003f06270 */
[----:B------:R-:W-:-:S11]  /*27c0*/  ISETP.GE.AND P1, PT, R21, RZ, PT ;  /* 0x000000ff1500720c */ /* 0x000fd60003f26270 */
[----:B------:R-:W-:Y:S01]  /*27d0*/  @P0 IMAD.MOV.U32 R19, RZ, RZ, RZ ;  /* 0x000000ffff130224 */ /* 0x000fe200078e00ff */
[----:B------:R-:W-:Y:S01]  /*27e0*/  @!P0 MOV R19, 0xffffffc0 ;  /* 0xffffffc000138802 */ /* 0x000fe20000000f00 */
[----:B------:R-:W-:Y:S01]  /*27f0*/  @!P0 FFMA R23, R23, 1.84467440737095516160e+19, RZ ;  /* 0x5f80000017178823 */ /* 0x000fe200000000ff */
[----:B------:R-:W-:-:S03]  /*2800*/  @!P1 FFMA R0, R0, 1.84467440737095516160e+19, RZ ;  /* 0x5f80000000009823 */ /* 0x000fc600000000ff */
[----:B------:R-:W-:-:S07]  /*2810*/  @!P1 VIADD R19, R19, 0x40 ;  /* 0x0000004013139836 */ /* 0x000fce0000000000 */
.L_x_42:
[----:B------:R-:W-:Y:S01]  /*2820*/  LEA R21, R17, 0xc0800000, 0x17 ;  /* 0xc080000011157811 */ /* 0x000fe200078eb8ff */
[----:B------:R-:W-:Y:S01]  /*2830*/  VIADD R22, R22, 0xffffff81 ;  /* 0xffffff8116167836 */ /* 0x000fe20000000000 */
[----:B------:R-:W-:Y:S02]  /*2840*/  BSSY.RECONVERGENT B1, `(.L_x_47) ;  /* 0x0000035000017945 */ /* 0x000fe40003800200 */
[----:B------:R-:W-:Y:S01]  /*2850*/  IADD3 R26, PT, PT, -R21, R0, RZ ;  /* 0x00000000151a7210 */ /* 0x000fe20007ffe1ff */
[C---:B------:R-:W-:Y:S01]  /*2860*/  IMAD R0, R22.reuse, -0x800000, R23 ;  /* 0xff80000016007824 */ /* 0x040fe200078e0217 */
[----:B------:R-:W-:Y:S02]  /*2870*/  IADD3 R22, PT, PT, R22, 0x7f, -R17 ;  /* 0x0000007f16167810 */ /* 0x000fe40007ffe811 */
[----:B------:R-:W0:Y:S01]  /*2880*/  MUFU.RCP R24, R26 ;  /* 0x0000001a00187308 */ /* 0x000e220000001000 */
[----:B------:R-:W-:Y:S01]  /*2890*/  FADD.FTZ R21, -R26, -RZ ;  /* 0x800000ff1a157221 */ /* 0x000fe20000010100 */
[----:B------:R-:W-:-:S03]  /*28a0*/  IADD3 R19, PT, PT, R22, R19, RZ ;  /* 0x0000001316137210 */ /* 0x000fc60007ffe0ff */
[----:B0-----:R-:W-:-:S04]  /*28b0*/  FFMA R25, R24, R21, 1 ;  /* 0x3f80000018197423 */ /* 0x001fc80000000015 */
[----:B------:R-:W-:-:S04]  /*28c0*/  FFMA R23, R24, R25, R24 ;  /* 0x0000001918177223 */ /* 0x000fc80000000018 */
[----:B------:R-:W-:-:S04]  /*28d0*/  FFMA R24, R0, R23, RZ ;  /* 0x0000001700187223 */ /* 0x000fc800000000ff */
[----:B------:R-:W-:-:S04]  /*28e0*/  FFMA R25, R21, R24, R0 ;  /* 0x0000001815197223 */ /* 0x000fc80000000000 */
[----:B------:R-:W-:-:S04]  /*28f0*/  FFMA R24, R23, R25, R24 ;  /* 0x0000001917187223 */ /* 0x000fc80000000018 */
[----:B------:R-:W-:-:S04]  /*2900*/  FFMA R21, R21, R24, R0 ;  /* 0x0000001815157223 */ /* 0x000fc80000000000 */
[----:B------:R-:W-:-:S05]  /*2910*/  FFMA R0, R23, R21, R24 ;  /* 0x0000001517007223 */ /* 0x000fca0000000018 */
[----:B------:R-:W-:-:S04]  /*2920*/  SHF.R.U32.HI R17, RZ, 0x17, R0 ;  /* 0x00000017ff117819 */ /* 0x000fc80000011600 */
[----:B------:R-:W-:-:S05]  /*2930*/  LOP3.LUT R22, R17, 0xff, RZ, 0xc0, !PT ;  /* 0x000000ff11167812 */ /* 0x000fca00078ec0ff */
[----:B------:R-:W-:-:S05]  /*2940*/  IMAD.IADD R17, R22, 0x1, R19 ;  /* 0x0000000116117824 */ /* 0x000fca00078e0213 */
[----:B------:R-:W-:-:S04]  /*2950*/  IADD3 R22, PT, PT, R17, -0x1, RZ ;  /* 0xffffffff11167810 */ /* 0x000fc80007ffe0ff */
[----:B------:R-:W-:-:S13]  /*2960*/  ISETP.GE.U32.AND P0, PT, R22, 0xfe, PT ;  /* 0x000000fe1600780c */ /* 0x000fda0003f06070 */
[----:B------:R-:W-:Y:S05]  /*2970*/  @!P0 BRA `(.L_x_48) ;  /* 0x0000000000808947 */ /* 0x000fea0003800000 */
[----:B------:R-:W-:-:S13]  /*2980*/  ISETP.GT.AND P0, PT, R17, 0xfe, PT ;  /* 0x000000fe1100780c */ /* 0x000fda0003f04270 */
[----:B------:R-:W-:Y:S05]  /*2990*/  @P0 BRA `(.L_x_49) ;  /* 0x00000000006c0947 */ /* 0x000fea0003800000 */
[----:B------:R-:W-:-:S13]  /*29a0*/  ISETP.GE.AND P0, PT, R17, 0x1, PT ;  /* 0x000000011100780c */ /* 0x000fda0003f06270 */
[----:B------:R-:W-:Y:S05]  /*29b0*/  @P0 BRA `(.L_x_50) ;  /* 0x0000000000740947 */ /* 0x000fea0003800000 */
[----:B------:R-:W-:Y:S02]  /*29c0*/  ISETP.GE.AND P0, PT, R17, -0x18, PT ;  /* 0xffffffe81100780c */ /* 0x000fe40003f06270 */
[----:B------:R-:W-:-:S11]  /*29d0*/  LOP3.LUT R0, R0, 0x80000000, RZ, 0xc0, !PT ;  /* 0x8000000000007812 */ /* 0x000fd600078ec0ff */
[----:B------:R-:W-:Y:S05]  /*29e0*/  @!P0 BRA `(.L_x_50) ;  /* 0x0000000000688947 */ /* 0x000fea0003800000 */
[CCC-:B------:R-:W-:Y:S01]  /*29f0*/  FFMA.RZ R19, R23.reuse, R21.reuse, R24.reuse ;  /* 0x0000001517137223 */ /* 0x1c0fe2000000c018 */
[CCC-:B------:R-:W-:Y:S01]  /*2a00*/  FFMA.RP R22, R23.reuse, R21.reuse, R24.reuse ;  /* 0x0000001517167223 */ /* 0x1c0fe20000008018 */
[----:B------:R-:W-:Y:S01]  /*2a10*/  FFMA.RM R23, R23, R21, R24 ;  /* 0x0000001517177223 */ /* 0x000fe20000004018 */
[C---:B------:R-:W-:Y:S01]  /*2a20*/  VIADD R21, R17.reuse, 0x20 ;  /* 0x0000002011157836 */ /* 0x040fe20000000000 */
[----:B------:R-:W-:Y:S02]  /*2a30*/  ISETP.NE.AND P2, PT, R17, RZ, PT ;  /* 0x000000ff1100720c */ /* 0x000fe40003f45270 */
[----:B------:R-:W-:Y:S02]  /*2a40*/  LOP3.LUT R19, R19, 0x7fffff, RZ, 0xc0, !PT ;  /* 0x007fffff13137812 */ /* 0x000fe400078ec0ff */
[----:B------:R-:W-:Y:S02]  /*2a50*/  ISETP.NE.AND P1, PT, R17, RZ, PT ;  /* 0x000000ff1100720c */ /* 0x000fe40003f25270 */
[----:B------:R-:W-:-:S02]  /*2a60*/  LOP3.LUT R24, R19, 0x800000, RZ, 0xfc, !PT ;  /* 0x0080000013187812 */ /* 0x000fc400078efcff */
[----:B------:R-:W-:Y:S02]  /*2a70*/  IADD3 R17, PT, PT, -R17, RZ, RZ ;  /* 0x000000ff11117210 */ /* 0x000fe40007ffe1ff */
[----:B------:R-:W-:Y:S02]  /*2a80*/  SHF.L.U32 R21, R24, R21, RZ ;  /* 0x0000001518157219 */ /* 0x000fe400000006ff */
[----:B------:R-:W-:Y:S02]  /*2a90*/  FSETP.NEU.FTZ.AND P0, PT, R22, R23, PT ;  /* 0x000000171600720b */ /* 0x000fe40003f1d000 */
[----:B------:R-:W-:Y:S02]  /*2aa0*/  SEL R17, R17, RZ, P2 ;  /* 0x000000ff11117207 */ /* 0x000fe40001000000 */
[----:B------:R-:W-:Y:S02]  /*2ab0*/  ISETP.NE.AND P1, PT, R21, RZ, P1 ;  /* 0x000000ff1500720c */ /* 0x000fe40000f25270 */
[----:B------:R-:W-:-:S02]  /*2ac0*/  SHF.R.U32.HI R24, RZ, R17, R24 ;  /* 0x00000011ff187219 */ /* 0x000fc40000011618 */
[----:B------:R-:W-:Y:S02]  /*2ad0*/  PLOP3.LUT P0, PT, P0, P1, PT, 0xf8, 0x8f ;  /* 0x00000000008f781c */ /* 0x000fe40000703f70 */
[----:B------:R-:W-:Y:S02]  /*2ae0*/  SHF.R.U32.HI R19, RZ, 0x1, R24 ;  /* 0x00000001ff137819 */ /* 0x000fe40000011618 */
[----:B------:R-:W-:-:S04]  /*2af0*/  SEL R22, RZ, 0x1, !P0 ;  /* 0x00000001ff167807 */ /* 0x000fc80004000000 */
[----:B------:R-:W-:-:S04]  /*2b00*/  LOP3.LUT R17, R22, 0x1, R19, 0xf8, !PT ;  /* 0x0000000116117812 */ /* 0x000fc800078ef813 */
[----:B------:R-:W-:-:S05]  /*2b10*/  LOP3.LUT R24, R17, R24, RZ, 0xc0, !PT ;  /* 0x0000001811187212 */ /* 0x000fca00078ec0ff */
[----:B------:R-:W-:-:S05]  /*2b20*/  IMAD.IADD R19, R19, 0x1, R24 ;  /* 0x0000000113137824 */ /* 0x000fca00078e0218 */
[----:B------:R-:W-:Y:S01]  /*2b30*/  LOP3.LUT R0, R19, R0, RZ, 0xfc, !PT ;  /* 0x0000000013007212 */ /* 0x000fe200078efcff */
[----:B------:R-:W-:Y:S06]  /*2b40*/  BRA `(.L_x_50) ;  /* 0x0000000000107947 */ /* 0x000fec0003800000 */
.L_x_49:
[----:B------:R-:W-:-:S04]  /*2b50*/  LOP3.LUT R0, R0, 0x80000000, RZ, 0xc0, !PT ;  /* 0x8000000000007812 */ /* 0x000fc800078ec0ff */
[----:B------:R-:W-:Y:S01]  /*2b60*/  LOP3.LUT R0, R0, 0x7f800000, RZ, 0xfc, !PT ;  /* 0x7f80000000007812 */ /* 0x000fe200078efcff */
[----:B------:R-:W-:Y:S06]  /*2b70*/  BRA `(.L_x_50) ;  /* 0x0000000000047947 */ /* 0x000fec0003800000 */
.L_x_48:
[----:B------:R-:W-:-:S07]  /*2b80*/  LEA R0, R19, R0, 0x17 ;  /* 0x0000000013007211 */ /* 0x000fce00078eb8ff */
.L_x_50:
[----:B------:R-:W-:Y:S05]  /*2b90*/  BSYNC.RECONVERGENT B1 ;  /* 0x0000000000017941 */ /* 0x000fea0003800200 */
.L_x_47:
[----:B------:R-:W-:Y:S05]  /*2ba0*/  BRA `(.L_x_51) ;  /* 0x0000000000207947 */ /* 0x000fea0003800000 */
.L_x_46:
[----:B------:R-:W-:-:S04]  /*2bb0*/  LOP3.LUT R0, R0, 0x80000000, R23, 0x48, !PT ;  /* 0x8000000000007812 */ /* 0x000fc800078e4817 */
[----:B------:R-:W-:Y:S01]  /*2bc0*/  LOP3.LUT R0, R0, 0x7f800000, RZ, 0xfc, !PT ;  /* 0x7f80000000007812 */ /* 0x000fe200078efcff */
[----:B------:R-:W-:Y:S06]  /*2bd0*/  BRA `(.L_x_51) ;  /* 0x0000000000147947 */ /* 0x000fec0003800000 */
.L_x_45:
[----:B------:R-:W-:Y:S01]  /*2be0*/  LOP3.LUT R0, R0, 0x80000000, R23, 0x48, !PT ;  /* 0x8000000000007812 */ /* 0x000fe200078e4817 */
[----:B------:R-:W-:Y:S06]  /*2bf0*/  BRA `(.L_x_51) ;  /* 0x00000000000c7947 */ /* 0x000fec0003800000 */
.L_x_44:
[----:B------:R-:W0:Y:S01]  /*2c00*/  MUFU.RSQ R0, -QNAN ;  /* 0xffc0000000007908 */ /* 0x000e220000001400 */
[----:B------:R-:W-:Y:S05]  /*2c10*/  BRA `(.L_x_51) ;  /* 0x0000000000047947 */ /* 0x000fea0003800000 */
.L_x_43:
[----:B------:R-:W-:-:S07]  /*2c20*/  FADD.FTZ R0, R23, R0 ;  /* 0x0000000017007221 */ /* 0x000fce0000010000 */
.L_x_51:
[----:B------:R-:W-:Y:S05]  /*2c30*/  BSYNC.RECONVERGENT B0 ;  /* 0x0000000000007941 */ /* 0x000fea0003800200 */
.L_x_41:
[----:B------:R-:W-:Y:S02]  /*2c40*/  HFMA2 R23, -RZ, RZ, 0, 0 ;  /* 0x00000000ff177431 */ /* 0x000fe400000001ff */
[----:B------:R-:W-:-:S04]  /*2c50*/  IMAD.MOV.U32 R22, RZ, RZ, R2 ;  /* 0x000000ffff167224 */ /* 0x000fc800078e0002 */
[----:B0-----:R-:W-:Y:S05]  /*2c60*/  RET.REL.NODEC R22 `(draw_histogram_kernel) ;  /* 0xffffffd016e47950 */ /* 0x001fea0003c3ffff */
.L_x_52:
[----:B------:R-:W-:-:S00]  /*2c70*/  BRA `(.L_x_52) ;  /* 0xfffffffc00fc7947 */ /* 0x000fc0000383ffff */
[----:B------:R-:W-:-:S00]  /*2c80*/  NOP ;  /* 0x0000000000007918 */ /* 0x000fc00000000000 */
[----:B------:R-:W-:-:S00]  /*2c90*/  NOP ;  /* 0x0000000000007918 */ /* 0x000fc00000000000 */
[----:B------:R-:W-:-:S00]  /*2ca0*/  NOP ;  /* 0x0000000000007918 */ /* 0x000fc00000000000 */
[----:B------:R-:W-:-:S00]  /*2cb0*/  NOP ;  /* 0x0000000000007918 */ /* 0x000fc00000000000 */
[----:B------:R-:W-:-:S00]  /*2cc0*/  NOP ;  /* 0x0000000000007918 */ /* 0x000fc00000000000 */
[----:B------:R-:W-:-:S00]  /*2cd0*/  NOP ;  /* 0x0000000000007918 */ /* 0x000fc00000000000 */
[----:B------:R-:W-:-:S00]  /*2ce0*/  NOP ;  /* 0x0000000000007918 */ /* 0x000fc00000000000 */
[----:B------:R-:W-:-:S00]  /*2cf0*/  NOP ;  /* 0x0000000000007918 */ /* 0x000fc00000000000 */
.L_x_53:


//--------------------- .nv.shared.draw_histogram_kernel --------------------------
	.section	.nv.shared.draw_histogram_kernel,"aw",@nobits
	.sectionflags	@""
	.align	4
.nv.shared.draw_histogram_kernel:
	.zero		1036


//--------------------- .nv.shared.reserved.0     --------------------------
	.section	.nv.shared.reserved.0,"aw",@nobits
	.weak		__nv_reservedSMEM_offset_0_alias
	.size		__nv_reservedSMEM_offset_0_alias, 0, 64
	.other		__nv_reservedSMEM_offset_0_alias,@"STO_CUDA_RESERVED_SHARED STV_DEFAULT"
__nv_reservedSMEM_offset_0_alias:
	.zero		0
	.zero		64


//--------------------- .nv.constant0.draw_histogram_kernel --------------------------
	.section	.nv.constant0.draw_histogram_kernel,"a",@progbits
	.sectionflags	@""
	.align	4
.nv.constant0.draw_histogram_kernel:
	.zero		936


//--------------------- SYMBOLS --------------------------

	.type		.nv.reservedSmem.offset0,@object
	.size		.nv.reservedSmem.offset0,0x4
	.type		.nv.reservedSmem.cap,@object
	.size		.nv.reservedSmem.cap,0x4
